//
// Generated by NVIDIA NVVM Compiler
//
// Compiler Build ID: CL-36424714
// Cuda compilation tools, release 13.0, V13.0.88
// Based on NVVM 20.0.0
//

.version 9.0
.target sm_100
.address_size 64

	// .globl	paged_attention_v1_bf16
.extern .shared .align 16 .b8 smem[];

.visible .entry paged_attention_v1_bf16(
	.param .u64 .ptr .align 1 paged_attention_v1_bf16_param_0,
	.param .u64 .ptr .align 1 paged_attention_v1_bf16_param_1,
	.param .u64 .ptr .align 1 paged_attention_v1_bf16_param_2,
	.param .u64 .ptr .align 1 paged_attention_v1_bf16_param_3,
	.param .u64 .ptr .align 1 paged_attention_v1_bf16_param_4,
	.param .u64 .ptr .align 1 paged_attention_v1_bf16_param_5,
	.param .f32 paged_attention_v1_bf16_param_6,
	.param .u32 paged_attention_v1_bf16_param_7,
	.param .u32 paged_attention_v1_bf16_param_8,
	.param .u32 paged_attention_v1_bf16_param_9
)
{
	.reg .pred 	%p<97>;
	.reg .b16 	%rs<22>;
	.reg .b32 	%r<244>;
	.reg .b32 	%f<249>;
	.reg .b64 	%rd<47>;

	ld.param.u64 	%rd21, [paged_attention_v1_bf16_param_0];
	ld.param.u64 	%rd22, [paged_attention_v1_bf16_param_1];
	ld.param.u64 	%rd24, [paged_attention_v1_bf16_param_2];
	ld.param.u64 	%rd23, [paged_attention_v1_bf16_param_3];
	ld.param.u64 	%rd25, [paged_attention_v1_bf16_param_4];
	ld.param.u64 	%rd26, [paged_attention_v1_bf16_param_5];
	ld.param.f32 	%f57, [paged_attention_v1_bf16_param_6];
	ld.param.u32 	%r73, [paged_attention_v1_bf16_param_7];
	ld.param.u32 	%r74, [paged_attention_v1_bf16_param_8];
	ld.param.u32 	%r75, [paged_attention_v1_bf16_param_9];
	cvta.to.global.u64 	%rd1, %rd24;
	cvta.to.global.u64 	%rd2, %rd25;
	cvta.to.global.u64 	%rd27, %rd26;
	mov.u32 	%r1, %ctaid.x;
	mov.u32 	%r2, %ctaid.y;
	mov.u32 	%r3, %tid.x;
	div.s32 	%r76, %r73, %r74;
	div.s32 	%r4, %r1, %r76;
	mul.wide.u32 	%rd28, %r2, 4;
	add.s64 	%rd29, %rd27, %rd28;
	ld.global.nc.u32 	%r5, [%rd29];
	setp.eq.s32 	%p1, %r5, 0;
	@%p1 bra 	$L__BB0_81;
	cvta.to.global.u64 	%rd30, %rd22;
	shl.b32 	%r6, %r74, 11;
	shl.b32 	%r7, %r74, 7;
	mul.lo.s32 	%r77, %r2, %r73;
	shl.b32 	%r78, %r77, 7;
	shl.b32 	%r79, %r1, 7;
	add.s32 	%r80, %r79, %r3;
	add.s32 	%r8, %r80, %r78;
	mul.wide.s32 	%rd31, %r8, 2;
	add.s64 	%rd32, %rd30, %rd31;
	ld.global.nc.u16 	%rs1, [%rd32];
	// begin inline asm
	{ cvt.f32.bf16 %f58, %rs1;}

	// end inline asm
	shl.b32 	%r81, %r3, 2;
	mov.u32 	%r82, smem;
	add.s32 	%r9, %r82, %r81;
	st.shared.f32 	[%r9], %f58;
	bar.sync 	0;
	add.s32 	%r83, %r5, 15;
	shr.s32 	%r84, %r83, 31;
	shr.u32 	%r85, %r84, 28;
	add.s32 	%r86, %r83, %r85;
	shr.s32 	%r10, %r86, 4;
	setp.lt.s32 	%p2, %r5, 1;
	shr.u32 	%r87, %r3, 3;
	add.s32 	%r88, %r82, %r87;
	add.s32 	%r11, %r88, 512;
	mov.f32 	%f231, 0fFF7FFFFF;
	@%p2 bra 	$L__BB0_37;
	mul.lo.s32 	%r12, %r75, %r2;
	and.b32  	%r13, %r3, 31;
	and.b32  	%r91, %r81, 124;
	add.s32 	%r93, %r82, %r91;
	add.s32 	%r14, %r93, 512;
	max.s32 	%r15, %r10, 1;
	shl.b32 	%r16, %r74, 8;
	mov.f32 	%f231, 0fFF7FFFFF;
	mov.b32 	%r226, 0;
	mul.wide.s32 	%rd36, %r7, 2;
	mov.u32 	%r225, %r5;
$L__BB0_3:
	min.s32 	%r94, %r225, 16;
	max.s32 	%r19, %r94, 1;
	shl.b32 	%r20, %r226, 4;
	setp.le.s32 	%p3, %r5, %r20;
	@%p3 bra 	$L__BB0_36;
	add.s32 	%r96, %r226, %r12;
	mul.wide.s32 	%rd33, %r96, 4;
	add.s64 	%rd34, %rd2, %rd33;
	ld.global.nc.u32 	%r97, [%rd34];
	shl.b32 	%r98, %r4, 7;
	add.s32 	%r99, %r98, %r3;
	mad.lo.s32 	%r21, %r97, %r6, %r99;
	setp.lt.s32 	%p4, %r225, 2;
	mov.b32 	%r230, 0;
	@%p4 bra 	$L__BB0_25;
	and.b32  	%r100, %r19, 30;
	neg.s32 	%r229, %r100;
	shl.b32 	%r101, %r226, 6;
	mov.u32 	%r102, smem;
	add.s32 	%r103, %r102, %r101;
	add.s32 	%r228, %r103, 532;
	mov.u32 	%r227, %r21;
$L__BB0_6:
	setp.ne.s32 	%p5, %r13, 0;
	mul.wide.s32 	%rd35, %r227, 2;
	add.s64 	%rd3, %rd1, %rd35;
	ld.global.nc.u16 	%rs2, [%rd3];
	// begin inline asm
	{ cvt.f32.bf16 %f62, %rs2;}

	// end inline asm
	ld.shared.f32 	%f63, [%r9];
	mul.f32 	%f64, %f62, %f63;
	mov.b32 	%r104, %f64;
	shfl.sync.bfly.b32	%r105|%p6, %r104, 16, 31, -1;
	mov.b32 	%f65, %r105;
	add.f32 	%f66, %f64, %f65;
	mov.b32 	%r106, %f66;
	shfl.sync.bfly.b32	%r107|%p7, %r106, 8, 31, -1;
	mov.b32 	%f67, %r107;
	add.f32 	%f68, %f66, %f67;
	mov.b32 	%r108, %f68;
	shfl.sync.bfly.b32	%r109|%p8, %r108, 4, 31, -1;
	mov.b32 	%f69, %r109;
	add.f32 	%f70, %f68, %f69;
	mov.b32 	%r110, %f70;
	shfl.sync.bfly.b32	%r111|%p9, %r110, 2, 31, -1;
	mov.b32 	%f71, %r111;
	add.f32 	%f72, %f70, %f71;
	mov.b32 	%r112, %f72;
	shfl.sync.bfly.b32	%r113|%p10, %r112, 1, 31, -1;
	mov.b32 	%f73, %r113;
	add.f32 	%f3, %f72, %f73;
	@%p5 bra 	$L__BB0_8;
	st.shared.f32 	[%r11], %f3;
$L__BB0_8:
	setp.gt.u32 	%p11, %r3, 31;
	bar.sync 	0;
	@%p11 bra 	$L__BB0_13;
	setp.gt.u32 	%p12, %r13, 3;
	mov.f32 	%f230, 0f00000000;
	@%p12 bra 	$L__BB0_11;
	ld.shared.f32 	%f230, [%r14];
$L__BB0_11:
	setp.ne.s32 	%p13, %r13, 0;
	mov.b32 	%r114, %f230;
	shfl.sync.bfly.b32	%r115|%p14, %r114, 16, 31, -1;
	mov.b32 	%f75, %r115;
	add.f32 	%f76, %f230, %f75;
	mov.b32 	%r116, %f76;
	shfl.sync.bfly.b32	%r117|%p15, %r116, 8, 31, -1;
	mov.b32 	%f77, %r117;
	add.f32 	%f78, %f76, %f77;
	mov.b32 	%r118, %f78;
	shfl.sync.bfly.b32	%r119|%p16, %r118, 4, 31, -1;
	mov.b32 	%f79, %r119;
	add.f32 	%f80, %f78, %f79;
	mov.b32 	%r120, %f80;
	shfl.sync.bfly.b32	%r121|%p17, %r120, 2, 31, -1;
	mov.b32 	%f81, %r121;
	add.f32 	%f82, %f80, %f81;
	mov.b32 	%r122, %f82;
	shfl.sync.bfly.b32	%r123|%p18, %r122, 1, 31, -1;
	mov.b32 	%f83, %r123;
	add.f32 	%f6, %f82, %f83;
	@%p13 bra 	$L__BB0_13;
	st.shared.f32 	[smem+512], %f6;
$L__BB0_13:
	setp.ne.s32 	%p19, %r3, 0;
	bar.sync 	0;
	@%p19 bra 	$L__BB0_15;
	ld.shared.f32 	%f84, [smem+512];
	mul.f32 	%f85, %f57, %f84;
	st.shared.f32 	[%r228+-4], %f85;
	max.f32 	%f231, %f231, %f85;
$L__BB0_15:
	bar.sync 	0;
	add.s64 	%rd37, %rd3, %rd36;
	ld.global.nc.u16 	%rs3, [%rd37];
	// begin inline asm
	{ cvt.f32.bf16 %f86, %rs3;}

	// end inline asm
	ld.shared.f32 	%f87, [%r9];
	mul.f32 	%f88, %f86, %f87;
	mov.b32 	%r124, %f88;
	shfl.sync.bfly.b32	%r125|%p21, %r124, 16, 31, -1;
	mov.b32 	%f89, %r125;
	add.f32 	%f90, %f88, %f89;
	mov.b32 	%r126, %f90;
	shfl.sync.bfly.b32	%r127|%p22, %r126, 8, 31, -1;
	mov.b32 	%f91, %r127;
	add.f32 	%f92, %f90, %f91;
	mov.b32 	%r128, %f92;
	shfl.sync.bfly.b32	%r129|%p23, %r128, 4, 31, -1;
	mov.b32 	%f93, %r129;
	add.f32 	%f94, %f92, %f93;
	mov.b32 	%r130, %f94;
	shfl.sync.bfly.b32	%r131|%p24, %r130, 2, 31, -1;
	mov.b32 	%f95, %r131;
	add.f32 	%f96, %f94, %f95;
	mov.b32 	%r132, %f96;
	shfl.sync.bfly.b32	%r133|%p25, %r132, 1, 31, -1;
	mov.b32 	%f97, %r133;
	add.f32 	%f9, %f96, %f97;
	@%p5 bra 	$L__BB0_17;
	st.shared.f32 	[%r11], %f9;
$L__BB0_17:
	setp.gt.u32 	%p26, %r3, 31;
	bar.sync 	0;
	@%p26 bra 	$L__BB0_22;
	setp.gt.u32 	%p27, %r13, 3;
	mov.f32 	%f232, 0f00000000;
	@%p27 bra 	$L__BB0_20;
	ld.shared.f32 	%f232, [%r14];
$L__BB0_20:
	setp.ne.s32 	%p28, %r13, 0;
	mov.b32 	%r134, %f232;
	shfl.sync.bfly.b32	%r135|%p29, %r134, 16, 31, -1;
	mov.b32 	%f99, %r135;
	add.f32 	%f100, %f232, %f99;
	mov.b32 	%r136, %f100;
	shfl.sync.bfly.b32	%r137|%p30, %r136, 8, 31, -1;
	mov.b32 	%f101, %r137;
	add.f32 	%f102, %f100, %f101;
	mov.b32 	%r138, %f102;
	shfl.sync.bfly.b32	%r139|%p31, %r138, 4, 31, -1;
	mov.b32 	%f103, %r139;
	add.f32 	%f104, %f102, %f103;
	mov.b32 	%r140, %f104;
	shfl.sync.bfly.b32	%r141|%p32, %r140, 2, 31, -1;
	mov.b32 	%f105, %r141;
	add.f32 	%f106, %f104, %f105;
	mov.b32 	%r142, %f106;
	shfl.sync.bfly.b32	%r143|%p33, %r142, 1, 31, -1;
	mov.b32 	%f107, %r143;
	add.f32 	%f12, %f106, %f107;
	@%p28 bra 	$L__BB0_22;
	st.shared.f32 	[smem+512], %f12;
$L__BB0_22:
	setp.ne.s32 	%p34, %r3, 0;
	bar.sync 	0;
	@%p34 bra 	$L__BB0_24;
	ld.shared.f32 	%f108, [smem+512];
	mul.f32 	%f109, %f57, %f108;
	st.shared.f32 	[%r228], %f109;
	max.f32 	%f231, %f231, %f109;
$L__BB0_24:
	and.b32  	%r230, %r19, 30;
	bar.sync 	0;
	add.s32 	%r229, %r229, 2;
	add.s32 	%r228, %r228, 8;
	add.s32 	%r227, %r227, %r16;
	setp.ne.s32 	%p35, %r229, 0;
	@%p35 bra 	$L__BB0_6;
$L__BB0_25:
	and.b32  	%r144, %r19, 1;
	setp.eq.b32 	%p36, %r144, 1;
	not.pred 	%p37, %p36;
	@%p37 bra 	$L__BB0_36;
	setp.ne.s32 	%p38, %r13, 0;
	mad.lo.s32 	%r145, %r230, %r7, %r21;
	mul.wide.s32 	%rd38, %r145, 2;
	add.s64 	%rd39, %rd1, %rd38;
	ld.global.nc.u16 	%rs4, [%rd39];
	// begin inline asm
	{ cvt.f32.bf16 %f110, %rs4;}

	// end inline asm
	ld.shared.f32 	%f111, [%r9];
	mul.f32 	%f112, %f110, %f111;
	mov.b32 	%r146, %f112;
	shfl.sync.bfly.b32	%r147|%p39, %r146, 16, 31, -1;
	mov.b32 	%f113, %r147;
	add.f32 	%f114, %f112, %f113;
	mov.b32 	%r148, %f114;
	shfl.sync.bfly.b32	%r149|%p40, %r148, 8, 31, -1;
	mov.b32 	%f115, %r149;
	add.f32 	%f116, %f114, %f115;
	mov.b32 	%r150, %f116;
	shfl.sync.bfly.b32	%r151|%p41, %r150, 4, 31, -1;
	mov.b32 	%f117, %r151;
	add.f32 	%f118, %f116, %f117;
	mov.b32 	%r152, %f118;
	shfl.sync.bfly.b32	%r153|%p42, %r152, 2, 31, -1;
	mov.b32 	%f119, %r153;
	add.f32 	%f120, %f118, %f119;
	mov.b32 	%r154, %f120;
	shfl.sync.bfly.b32	%r155|%p43, %r154, 1, 31, -1;
	mov.b32 	%f121, %r155;
	add.f32 	%f17, %f120, %f121;
	@%p38 bra 	$L__BB0_28;
	st.shared.f32 	[%r11], %f17;
$L__BB0_28:
	setp.gt.u32 	%p44, %r3, 31;
	bar.sync 	0;
	@%p44 bra 	$L__BB0_33;
	setp.gt.u32 	%p45, %r13, 3;
	mov.f32 	%f236, 0f00000000;
	@%p45 bra 	$L__BB0_31;
	ld.shared.f32 	%f236, [%r14];
$L__BB0_31:
	mov.b32 	%r156, %f236;
	shfl.sync.bfly.b32	%r157|%p47, %r156, 16, 31, -1;
	mov.b32 	%f123, %r157;
	add.f32 	%f124, %f236, %f123;
	mov.b32 	%r158, %f124;
	shfl.sync.bfly.b32	%r159|%p48, %r158, 8, 31, -1;
	mov.b32 	%f125, %r159;
	add.f32 	%f126, %f124, %f125;
	mov.b32 	%r160, %f126;
	shfl.sync.bfly.b32	%r161|%p49, %r160, 4, 31, -1;
	mov.b32 	%f127, %r161;
	add.f32 	%f128, %f126, %f127;
	mov.b32 	%r162, %f128;
	shfl.sync.bfly.b32	%r163|%p50, %r162, 2, 31, -1;
	mov.b32 	%f129, %r163;
	add.f32 	%f130, %f128, %f129;
	mov.b32 	%r164, %f130;
	shfl.sync.bfly.b32	%r165|%p51, %r164, 1, 31, -1;
	mov.b32 	%f131, %r165;
	add.f32 	%f20, %f130, %f131;
	@%p38 bra 	$L__BB0_33;
	st.shared.f32 	[smem+512], %f20;
$L__BB0_33:
	setp.ne.s32 	%p52, %r3, 0;
	bar.sync 	0;
	@%p52 bra 	$L__BB0_35;
	mov.u32 	%r166, smem;
	ld.shared.f32 	%f132, [smem+512];
	mul.f32 	%f133, %f57, %f132;
	add.s32 	%r167, %r20, %r230;
	shl.b32 	%r168, %r167, 2;
	add.s32 	%r169, %r166, %r168;
	st.shared.f32 	[%r169+528], %f133;
	max.f32 	%f231, %f231, %f133;
$L__BB0_35:
	bar.sync 	0;
$L__BB0_36:
	add.s32 	%r226, %r226, 1;
	add.s32 	%r225, %r225, -16;
	setp.ne.s32 	%p53, %r226, %r15;
	@%p53 bra 	$L__BB0_3;
$L__BB0_37:
	setp.ne.s32 	%p54, %r3, 0;
	@%p54 bra 	$L__BB0_39;
	st.shared.f32 	[smem+512], %f231;
$L__BB0_39:
	bar.sync 	0;
	ld.shared.f32 	%f25, [smem+512];
	setp.ge.s32 	%p55, %r3, %r5;
	mov.f32 	%f244, 0f00000000;
	@%p55 bra 	$L__BB0_46;
	not.b32 	%r170, %r3;
	add.s32 	%r34, %r5, %r170;
	and.b32  	%r171, %r34, 384;
	setp.eq.s32 	%p56, %r171, 384;
	mov.f32 	%f244, 0f00000000;
	mov.u32 	%r234, %r3;
	@%p56 bra 	$L__BB0_43;
	shl.b32 	%r172, %r3, 2;
	mov.u32 	%r173, smem;
	add.s32 	%r174, %r172, %r173;
	add.s32 	%r232, %r174, 528;
	shr.u32 	%r175, %r34, 7;
	add.s32 	%r176, %r175, 1;
	and.b32  	%r177, %r176, 3;
	neg.s32 	%r231, %r177;
	mov.f32 	%f244, 0f00000000;
	mov.u32 	%r234, %r3;
$L__BB0_42:
	.pragma "nounroll";
	ld.shared.f32 	%f138, [%r232];
	sub.f32 	%f139, %f138, %f25;
	mul.f32 	%f140, %f139, 0f3FB8AA3B;
	ex2.approx.f32 	%f141, %f140;
	st.shared.f32 	[%r232], %f141;
	add.f32 	%f244, %f244, %f141;
	add.s32 	%r234, %r234, 128;
	add.s32 	%r232, %r232, 512;
	add.s32 	%r231, %r231, 1;
	setp.ne.s32 	%p57, %r231, 0;
	@%p57 bra 	$L__BB0_42;
$L__BB0_43:
	setp.lt.u32 	%p58, %r34, 384;
	@%p58 bra 	$L__BB0_46;
	shl.b32 	%r178, %r234, 2;
	mov.u32 	%r179, smem;
	add.s32 	%r180, %r178, %r179;
	add.s32 	%r235, %r180, 2064;
$L__BB0_45:
	ld.shared.f32 	%f142, [%r235+-1536];
	sub.f32 	%f143, %f142, %f25;
	mul.f32 	%f144, %f143, 0f3FB8AA3B;
	ex2.approx.f32 	%f145, %f144;
	st.shared.f32 	[%r235+-1536], %f145;
	add.f32 	%f146, %f244, %f145;
	ld.shared.f32 	%f147, [%r235+-1024];
	sub.f32 	%f148, %f147, %f25;
	mul.f32 	%f149, %f148, 0f3FB8AA3B;
	ex2.approx.f32 	%f150, %f149;
	st.shared.f32 	[%r235+-1024], %f150;
	add.f32 	%f151, %f146, %f150;
	ld.shared.f32 	%f152, [%r235+-512];
	sub.f32 	%f153, %f152, %f25;
	mul.f32 	%f154, %f153, 0f3FB8AA3B;
	ex2.approx.f32 	%f155, %f154;
	st.shared.f32 	[%r235+-512], %f155;
	add.f32 	%f156, %f151, %f155;
	ld.shared.f32 	%f157, [%r235];
	sub.f32 	%f158, %f157, %f25;
	mul.f32 	%f159, %f158, 0f3FB8AA3B;
	ex2.approx.f32 	%f160, %f159;
	st.shared.f32 	[%r235], %f160;
	add.f32 	%f244, %f156, %f160;
	add.s32 	%r234, %r234, 512;
	add.s32 	%r235, %r235, 2048;
	setp.lt.s32 	%p59, %r234, %r5;
	@%p59 bra 	$L__BB0_45;
$L__BB0_46:
	bar.sync 	0;
	and.b32  	%r49, %r3, 31;
	mov.b32 	%r181, %f244;
	shfl.sync.bfly.b32	%r182|%p60, %r181, 16, 31, -1;
	mov.b32 	%f161, %r182;
	add.f32 	%f162, %f244, %f161;
	mov.b32 	%r183, %f162;
	shfl.sync.bfly.b32	%r184|%p61, %r183, 8, 31, -1;
	mov.b32 	%f163, %r184;
	add.f32 	%f164, %f162, %f163;
	mov.b32 	%r185, %f164;
	shfl.sync.bfly.b32	%r186|%p62, %r185, 4, 31, -1;
	mov.b32 	%f165, %r186;
	add.f32 	%f166, %f164, %f165;
	mov.b32 	%r187, %f166;
	shfl.sync.bfly.b32	%r188|%p63, %r187, 2, 31, -1;
	mov.b32 	%f167, %r188;
	add.f32 	%f168, %f166, %f167;
	mov.b32 	%r189, %f168;
	shfl.sync.bfly.b32	%r190|%p64, %r189, 1, 31, -1;
	mov.b32 	%f169, %r190;
	add.f32 	%f33, %f168, %f169;
	setp.ne.s32 	%p65, %r49, 0;
	@%p65 bra 	$L__BB0_48;
	st.shared.f32 	[%r11], %f33;
$L__BB0_48:
	bar.sync 	0;
	setp.gt.u32 	%p66, %r3, 31;
	@%p66 bra 	$L__BB0_53;
	setp.gt.u32 	%p67, %r49, 3;
	mov.f32 	%f245, 0f00000000;
	@%p67 bra 	$L__BB0_51;
	shl.b32 	%r191, %r49, 2;
	mov.u32 	%r192, smem;
	add.s32 	%r193, %r192, %r191;
	ld.shared.f32 	%f245, [%r193+512];
$L__BB0_51:
	setp.ne.s32 	%p68, %r49, 0;
	mov.b32 	%r194, %f245;
	shfl.sync.bfly.b32	%r195|%p69, %r194, 16, 31, -1;
	mov.b32 	%f171, %r195;
	add.f32 	%f172, %f245, %f171;
	mov.b32 	%r196, %f172;
	shfl.sync.bfly.b32	%r197|%p70, %r196, 8, 31, -1;
	mov.b32 	%f173, %r197;
	add.f32 	%f174, %f172, %f173;
	mov.b32 	%r198, %f174;
	shfl.sync.bfly.b32	%r199|%p71, %r198, 4, 31, -1;
	mov.b32 	%f175, %r199;
	add.f32 	%f176, %f174, %f175;
	mov.b32 	%r200, %f176;
	shfl.sync.bfly.b32	%r201|%p72, %r200, 2, 31, -1;
	mov.b32 	%f177, %r201;
	add.f32 	%f178, %f176, %f177;
	mov.b32 	%r202, %f178;
	shfl.sync.bfly.b32	%r203|%p73, %r202, 1, 31, -1;
	mov.b32 	%f179, %r203;
	add.f32 	%f36, %f178, %f179;
	@%p68 bra 	$L__BB0_53;
	st.shared.f32 	[smem+512], %f36;
$L__BB0_53:
	setp.ge.s32 	%p74, %r3, %r5;
	bar.sync 	0;
	ld.shared.f32 	%f180, [smem+512];
	add.f32 	%f181, %f180, 0f358637BD;
	mov.f32 	%f182, 0f3F800000;
	div.approx.f32 	%f37, %f182, %f181;
	@%p74 bra 	$L__BB0_60;
	not.b32 	%r204, %r3;
	add.s32 	%r50, %r5, %r204;
	and.b32  	%r205, %r50, 384;
	setp.eq.s32 	%p75, %r205, 384;
	mov.u32 	%r241, %r3;
	@%p75 bra 	$L__BB0_57;
	shr.u32 	%r206, %r50, 7;
	add.s32 	%r207, %r206, 1;
	and.b32  	%r208, %r207, 3;
	shl.b32 	%r209, %r3, 2;
	mov.u32 	%r210, smem;
	add.s32 	%r211, %r209, %r210;
	add.s32 	%r238, %r211, 528;
	neg.s32 	%r237, %r208;
	shl.b32 	%r212, %r207, 7;
	and.b32  	%r213, %r212, 384;
	add.s32 	%r241, %r3, %r213;
$L__BB0_56:
	.pragma "nounroll";
	ld.shared.f32 	%f183, [%r238];
	mul.f32 	%f184, %f37, %f183;
	st.shared.f32 	[%r238], %f184;
	add.s32 	%r238, %r238, 512;
	add.s32 	%r237, %r237, 1;
	setp.ne.s32 	%p76, %r237, 0;
	@%p76 bra 	$L__BB0_56;
$L__BB0_57:
	setp.lt.u32 	%p77, %r50, 384;
	@%p77 bra 	$L__BB0_60;
	shl.b32 	%r214, %r241, 2;
	mov.u32 	%r215, smem;
	add.s32 	%r216, %r214, %r215;
	add.s32 	%r240, %r216, 2064;
$L__BB0_59:
	ld.shared.f32 	%f185, [%r240+-1536];
	mul.f32 	%f186, %f37, %f185;
	st.shared.f32 	[%r240+-1536], %f186;
	ld.shared.f32 	%f187, [%r240+-1024];
	mul.f32 	%f188, %f37, %f187;
	st.shared.f32 	[%r240+-1024], %f188;
	ld.shared.f32 	%f189, [%r240+-512];
	mul.f32 	%f190, %f37, %f189;
	st.shared.f32 	[%r240+-512], %f190;
	ld.shared.f32 	%f191, [%r240];
	mul.f32 	%f192, %f37, %f191;
	st.shared.f32 	[%r240], %f192;
	add.s32 	%r241, %r241, 512;
	add.s32 	%r240, %r240, 2048;
	setp.lt.s32 	%p78, %r241, %r5;
	@%p78 bra 	$L__BB0_59;
$L__BB0_60:
	setp.lt.s32 	%p79, %r5, 1;
	bar.sync 	0;
	mov.f32 	%f247, 0f00000000;
	@%p79 bra 	$L__BB0_80;
	mul.lo.s32 	%r64, %r75, %r2;
	shl.b32 	%r218, %r4, 7;
	add.s32 	%r65, %r218, %r3;
	max.s32 	%r66, %r10, 1;
	cvta.to.global.u64 	%rd4, %rd23;
	mov.f32 	%f247, 0f00000000;
	mov.b32 	%r243, 0;
	mul.wide.s32 	%rd6, %r7, 2;
	mov.u32 	%r242, %r5;
$L__BB0_62:
	shl.b32 	%r69, %r243, 4;
	setp.le.s32 	%p80, %r5, %r69;
	@%p80 bra 	$L__BB0_79;
	add.s32 	%r219, %r243, %r64;
	mul.wide.s32 	%rd40, %r219, 4;
	add.s64 	%rd41, %rd2, %rd40;
	ld.global.nc.u32 	%r220, [%rd41];
	mad.lo.s32 	%r221, %r220, %r6, %r65;
	mul.wide.s32 	%rd42, %r221, 2;
	add.s64 	%rd5, %rd4, %rd42;
	ld.global.nc.u16 	%rs5, [%rd5];
	// begin inline asm
	{ cvt.f32.bf16 %f195, %rs5;}

	// end inline asm
	shl.b32 	%r222, %r69, 2;
	mov.u32 	%r223, smem;
	add.s32 	%r224, %r223, %r222;
	add.s32 	%r70, %r224, 528;
	ld.shared.f32 	%f196, [%r224+528];
	fma.rn.f32 	%f247, %f195, %f196, %f247;
	setp.lt.s32 	%p81, %r242, 2;
	@%p81 bra 	$L__BB0_79;
	add.s64 	%rd7, %rd5, %rd6;
	ld.global.nc.u16 	%rs6, [%rd7];
	// begin inline asm
	{ cvt.f32.bf16 %f197, %rs6;}

	// end inline asm
	ld.shared.f32 	%f198, [%r70+4];
	fma.rn.f32 	%f247, %f197, %f198, %f247;
	setp.eq.s32 	%p82, %r242, 2;
	@%p82 bra 	$L__BB0_79;
	add.s64 	%rd8, %rd7, %rd6;
	ld.global.nc.u16 	%rs7, [%rd8];
	// begin inline asm
	{ cvt.f32.bf16 %f199, %rs7;}

	// end inline asm
	ld.shared.f32 	%f200, [%r70+8];
	fma.rn.f32 	%f247, %f199, %f200, %f247;
	setp.eq.s32 	%p83, %r242, 3;
	@%p83 bra 	$L__BB0_79;
	add.s64 	%rd9, %rd8, %rd6;
	ld.global.nc.u16 	%rs8, [%rd9];
	// begin inline asm
	{ cvt.f32.bf16 %f201, %rs8;}

	// end inline asm
	ld.shared.f32 	%f202, [%r70+12];
	fma.rn.f32 	%f247, %f201, %f202, %f247;
	setp.eq.s32 	%p84, %r242, 4;
	@%p84 bra 	$L__BB0_79;
	add.s64 	%rd10, %rd9, %rd6;
	ld.global.nc.u16 	%rs9, [%rd10];
	// begin inline asm
	{ cvt.f32.bf16 %f203, %rs9;}

	// end inline asm
	ld.shared.f32 	%f204, [%r70+16];
	fma.rn.f32 	%f247, %f203, %f204, %f247;
	setp.eq.s32 	%p85, %r242, 5;
	@%p85 bra 	$L__BB0_79;
	add.s64 	%rd11, %rd10, %rd6;
	ld.global.nc.u16 	%rs10, [%rd11];
	// begin inline asm
	{ cvt.f32.bf16 %f205, %rs10;}

	// end inline asm
	ld.shared.f32 	%f206, [%r70+20];
	fma.rn.f32 	%f247, %f205, %f206, %f247;
	setp.eq.s32 	%p86, %r242, 6;
	@%p86 bra 	$L__BB0_79;
	add.s64 	%rd12, %rd11, %rd6;
	ld.global.nc.u16 	%rs11, [%rd12];
	// begin inline asm
	{ cvt.f32.bf16 %f207, %rs11;}

	// end inline asm
	ld.shared.f32 	%f208, [%r70+24];
	fma.rn.f32 	%f247, %f207, %f208, %f247;
	setp.eq.s32 	%p87, %r242, 7;
	@%p87 bra 	$L__BB0_79;
	add.s64 	%rd13, %rd12, %rd6;
	ld.global.nc.u16 	%rs12, [%rd13];
	// begin inline asm
	{ cvt.f32.bf16 %f209, %rs12;}

	// end inline asm
	ld.shared.f32 	%f210, [%r70+28];
	fma.rn.f32 	%f247, %f209, %f210, %f247;
	setp.eq.s32 	%p88, %r242, 8;
	@%p88 bra 	$L__BB0_79;
	add.s64 	%rd14, %rd13, %rd6;
	ld.global.nc.u16 	%rs13, [%rd14];
	// begin inline asm
	{ cvt.f32.bf16 %f211, %rs13;}

	// end inline asm
	ld.shared.f32 	%f212, [%r70+32];
	fma.rn.f32 	%f247, %f211, %f212, %f247;
	setp.eq.s32 	%p89, %r242, 9;
	@%p89 bra 	$L__BB0_79;
	add.s64 	%rd15, %rd14, %rd6;
	ld.global.nc.u16 	%rs14, [%rd15];
	// begin inline asm
	{ cvt.f32.bf16 %f213, %rs14;}

	// end inline asm
	ld.shared.f32 	%f214, [%r70+36];
	fma.rn.f32 	%f247, %f213, %f214, %f247;
	setp.eq.s32 	%p90, %r242, 10;
	@%p90 bra 	$L__BB0_79;
	add.s64 	%rd16, %rd15, %rd6;
	ld.global.nc.u16 	%rs15, [%rd16];
	// begin inline asm
	{ cvt.f32.bf16 %f215, %rs15;}

	// end inline asm
	ld.shared.f32 	%f216, [%r70+40];
	fma.rn.f32 	%f247, %f215, %f216, %f247;
	setp.eq.s32 	%p91, %r242, 11;
	@%p91 bra 	$L__BB0_79;
	add.s64 	%rd17, %rd16, %rd6;
	ld.global.nc.u16 	%rs16, [%rd17];
	// begin inline asm
	{ cvt.f32.bf16 %f217, %rs16;}

	// end inline asm
	ld.shared.f32 	%f218, [%r70+44];
	fma.rn.f32 	%f247, %f217, %f218, %f247;
	setp.eq.s32 	%p92, %r242, 12;
	@%p92 bra 	$L__BB0_79;
	add.s64 	%rd18, %rd17, %rd6;
	ld.global.nc.u16 	%rs17, [%rd18];
	// begin inline asm
	{ cvt.f32.bf16 %f219, %rs17;}

	// end inline asm
	ld.shared.f32 	%f220, [%r70+48];
	fma.rn.f32 	%f247, %f219, %f220, %f247;
	setp.eq.s32 	%p93, %r242, 13;
	@%p93 bra 	$L__BB0_79;
	add.s64 	%rd19, %rd18, %rd6;
	ld.global.nc.u16 	%rs18, [%rd19];
	// begin inline asm
	{ cvt.f32.bf16 %f221, %rs18;}

	// end inline asm
	ld.shared.f32 	%f222, [%r70+52];
	fma.rn.f32 	%f247, %f221, %f222, %f247;
	setp.eq.s32 	%p94, %r242, 14;
	@%p94 bra 	$L__BB0_79;
	add.s64 	%rd20, %rd19, %rd6;
	ld.global.nc.u16 	%rs19, [%rd20];
	// begin inline asm
	{ cvt.f32.bf16 %f223, %rs19;}

	// end inline asm
	ld.shared.f32 	%f224, [%r70+56];
	fma.rn.f32 	%f247, %f223, %f224, %f247;
	setp.eq.s32 	%p95, %r242, 15;
	@%p95 bra 	$L__BB0_79;
	add.s64 	%rd43, %rd20, %rd6;
	ld.global.nc.u16 	%rs20, [%rd43];
	// begin inline asm
	{ cvt.f32.bf16 %f225, %rs20;}

	// end inline asm
	ld.shared.f32 	%f226, [%r70+60];
	fma.rn.f32 	%f247, %f225, %f226, %f247;
$L__BB0_79:
	add.s32 	%r243, %r243, 1;
	add.s32 	%r242, %r242, -16;
	setp.ne.s32 	%p96, %r243, %r66;
	@%p96 bra 	$L__BB0_62;
$L__BB0_80:
	// begin inline asm
	{  cvt.rn.bf16.f32 %rs21, %f247;}

	// end inline asm
	cvta.to.global.u64 	%rd44, %rd21;
	mul.wide.s32 	%rd45, %r8, 2;
	add.s64 	%rd46, %rd44, %rd45;
	st.global.u16 	[%rd46], %rs21;
$L__BB0_81:
	ret;

}


// ===== COMPILED SASS (sm_100) =====

	.target	sm_100

	.elftype	@"ET_EXEC"


//--------------------- .note.nv.tkinfo           --------------------------
	.section	.note.nv.tkinfo,"",@"SHT_NOTE"
	.sectionflags	@"SHF_NOTE_NV_TKINFO"
	.tkinfo
        /*0018*/ 	.word	0x00000002
        /*0030*/ 	.string	""
        /*0030*/ 	.string	"ptxas"
        /*0030*/ 	.string	"Cuda compilation tools, release 13.0, V13.0.88"
        /*0030*/ 	.string	"Build cuda_13.0.r13.0/compiler.36424714_0"
        /*0030*/ 	.string	"-arch sm_100 -m 64 "



//--------------------- .note.nv.cuinfo           --------------------------
	.section	.note.nv.cuinfo,"",@"SHT_NOTE"
	.sectionflags	@"SHF_NOTE_NV_CUINFO"
        /*0018*/ 	.short	0x0002
        /*001a*/ 	.short	0x0064
        /*001c*/ 	.short	0x0082
	.zero		2


//--------------------- .nv.info                  --------------------------
	.section	.nv.info,"",@"SHT_CUDA_INFO"
	.align	4


	//----- nvinfo : EIATTR_REGCOUNT
	.align		4
        /*0000*/ 	.byte	0x04, 0x2f
        /*0002*/ 	.short	(.L_1 - .L_0)
	.align		4
.L_0:
        /*0004*/ 	.word	index@(paged_attention_v1_bf16)
        /*0008*/ 	.word	0x00000020


	//----- nvinfo : EIATTR_FRAME_SIZE
	.align		4
.L_1:
        /*000c*/ 	.byte	0x04, 0x11
        /*000e*/ 	.short	(.L_3 - .L_2)
	.align		4
.L_2:
        /*0010*/ 	.word	index@(paged_attention_v1_bf16)
        /*0014*/ 	.word	0x00000000


	//----- nvinfo : EIATTR_MIN_STACK_SIZE
	.align		4
.L_3:
        /*0018*/ 	.byte	0x04, 0x12
        /*001a*/ 	.short	(.L_5 - .L_4)
	.align		4
.L_4:
        /*001c*/ 	.word	index@(paged_attention_v1_bf16)
        /*0020*/ 	.word	0x00000000
.L_5:


//--------------------- .nv.compat                --------------------------
	.section	.nv.compat,"",@"SHT_CUDA_COMPAT_INFO"
	.align	4
        /*0000*/ 	.byte	0x02, 0x09, 0x00, 0x00, 0x02, 0x02, 0x01, 0x00, 0x02, 0x05, 0x05, 0x00, 0x03, 0x07, 0x01, 0x01
        /*0010*/ 	.byte	0x02, 0x03, 0x00, 0x00, 0x02, 0x06, 0x01, 0x00, 0x04, 0x0b, 0x08, 0x00, 0x01, 0x00, 0x00, 0x00
        /*0020*/ 	.byte	0x00, 0x00, 0x00, 0x00


//--------------------- .nv.info.paged_attention_v1_bf16 --------------------------
	.section	.nv.info.paged_attention_v1_bf16,"",@"SHT_CUDA_INFO"
	.sectionflags	@""
	.align	4


	//----- nvinfo : EIATTR_CUDA_API_VERSION
	.align		4
        /*0000*/ 	.byte	0x04, 0x37
        /*0002*/ 	.short	(.L_7 - .L_6)
.L_6:
        /*0004*/ 	.word	0x00000082


	//----- nvinfo : EIATTR_KPARAM_INFO
	.align		4
.L_7:
        /*0008*/ 	.byte	0x04, 0x17
        /*000a*/ 	.short	(.L_9 - .L_8)
.L_8:
        /*000c*/ 	.word	0x00000000
        /*0010*/ 	.short	0x0009
        /*0012*/ 	.short	0x003c
        /*0014*/ 	.byte	0x00, 0xf0, 0x11, 0x00


	//----- nvinfo : EIATTR_KPARAM_INFO
	.align		4
.L_9:
        /*0018*/ 	.byte	0x04, 0x17
        /*001a*/ 	.short	(.L_11 - .L_10)
.L_10:
        /*001c*/ 	.word	0x00000000
        /*0020*/ 	.short	0x0008
        /*0022*/ 	.short	0x0038
        /*0024*/ 	.byte	0x00, 0xf0, 0x11, 0x00


	//----- nvinfo : EIATTR_KPARAM_INFO
	.align		4
.L_11:
        /*0028*/ 	.byte	0x04, 0x17
        /*002a*/ 	.short	(.L_13 - .L_12)
.L_12:
        /*002c*/ 	.word	0x00000000
        /*0030*/ 	.short	0x0007
        /*0032*/ 	.short	0x0034
        /*0034*/ 	.byte	0x00, 0xf0, 0x11, 0x00


	//----- nvinfo : EIATTR_KPARAM_INFO
	.align		4
.L_13:
        /*0038*/ 	.byte	0x04, 0x17
        /*003a*/ 	.short	(.L_15 - .L_14)
.L_14:
        /*003c*/ 	.word	0x00000000
        /*0040*/ 	.short	0x0006
        /*0042*/ 	.short	0x0030
        /*0044*/ 	.byte	0x00, 0xf0, 0x11, 0x00


	//----- nvinfo : EIATTR_KPARAM_INFO
	.align		4
.L_15:
        /*0048*/ 	.byte	0x04, 0x17
        /*004a*/ 	.short	(.L_17 - .L_16)
.L_16:
        /*004c*/ 	.word	0x00000000
        /*0050*/ 	.short	0x0005
        /*0052*/ 	.short	0x0028
        /*0054*/ 	.byte	0x00, 0xf5, 0x21, 0x00


	//----- nvinfo : EIATTR_KPARAM_INFO
	.align		4
.L_17:
        /*0058*/ 	.byte	0x04, 0x17
        /*005a*/ 	.short	(.L_19 - .L_18)
.L_18:
        /*005c*/ 	.word	0x00000000
        /*0060*/ 	.short	0x0004
        /*0062*/ 	.short	0x0020
        /*0064*/ 	.byte	0x00, 0xf5, 0x21, 0x00


	//----- nvinfo : EIATTR_KPARAM_INFO
	.align		4
.L_19:
        /*0068*/ 	.byte	0x04, 0x17
        /*006a*/ 	.short	(.L_21 - .L_20)
.L_20:
        /*006c*/ 	.word	0x00000000
        /*0070*/ 	.short	0x0003
        /*0072*/ 	.short	0x0018
        /*0074*/ 	.byte	0x00, 0xf5, 0x21, 0x00


	//----- nvinfo : EIATTR_KPARAM_INFO
	.align		4
.L_21:
        /*0078*/ 	.byte	0x04, 0x17
        /*007a*/ 	.short	(.L_23 - .L_22)
.L_22:
        /*007c*/ 	.word	0x00000000
        /*0080*/ 	.short	0x0002
        /*0082*/ 	.short	0x0010
        /*0084*/ 	.byte	0x00, 0xf5, 0x21, 0x00


	//----- nvinfo : EIATTR_KPARAM_INFO
	.align		4
.L_23:
        /*0088*/ 	.byte	0x04, 0x17
        /*008a*/ 	.short	(.L_25 - .L_24)
.L_24:
        /*008c*/ 	.word	0x00000000
        /*0090*/ 	.short	0x0001
        /*0092*/ 	.short	0x0008
        /*0094*/ 	.byte	0x00, 0xf5, 0x21, 0x00


	//----- nvinfo : EIATTR_KPARAM_INFO
	.align		4
.L_25:
        /*0098*/ 	.byte	0x04, 0x17
        /*009a*/ 	.short	(.L_27 - .L_26)
.L_26:
        /*009c*/ 	.word	0x00000000
        /*00a0*/ 	.short	0x0000
        /*00a2*/ 	.short	0x0000
        /*00a4*/ 	.byte	0x00, 0xf5, 0x21, 0x00


	//----- nvinfo : EIATTR_SPARSE_MMA_MASK
	.align		4
.L_27:
        /*00a8*/ 	.byte	0x03, 0x50
        /*00aa*/ 	.short	0x0000


	//----- nvinfo : EIATTR_MAXREG_COUNT
	.align		4
        /*00ac*/ 	.byte	0x03, 0x1b
        /*00ae*/ 	.short	0x00ff


	//----- nvinfo : EIATTR_NUM_BARRIERS
	.align		4
        /*00b0*/ 	.byte	0x02, 0x4c
        /*00b2*/ 	.byte	0x01
	.zero		1


	//----- nvinfo : EIATTR_MERCURY_ISA_VERSION
	.align		4
        /*00b4*/ 	.byte	0x03, 0x5f
        /*00b6*/ 	.short	0x0101


	//----- nvinfo : EIATTR_COOP_GROUP_MASK_REGIDS
	.align		4
        /*00b8*/ 	.byte	0x04, 0x29
        /*00ba*/ 	.short	(.L_29 - .L_28)


	//   ....[0]....
.L_28:
        /*00bc*/ 	.word	0xffffffff


	//   ....[1]....
        /*00c0*/ 	.word	0xffffffff


	//   ....[2]....
        /*00c4*/ 	.word	0xffffffff


	//   ....[3]....
        /*00c8*/ 	.word	0xffffffff


	//   ....[4]....
        /*00cc*/ 	.word	0xffffffff


	//   ....[5]....
        /*00d0*/ 	.word	0xffffffff


	//   ....[6]....
        /*00d4*/ 	.word	0xffffffff


	//   ....[7]....
        /*00d8*/ 	.word	0xffffffff


	//   ....[8]....
        /*00dc*/ 	.word	0xffffffff


	//   ....[9]....
        /*00e0*/ 	.word	0xffffffff


	//   ....[10]....
        /*00e4*/ 	.word	0xffffffff


	//   ....[11]....
        /*00e8*/ 	.word	0xffffffff


	//   ....[12]....
        /*00ec*/ 	.word	0xffffffff


	//   ....[13]....
        /*00f0*/ 	.word	0xffffffff


	//   ....[14]....
        /*00f4*/ 	.word	0xffffffff


	//   ....[15]....
        /*00f8*/ 	.word	0xffffffff


	//   ....[16]....
        /*00fc*/ 	.word	0xffffffff


	//   ....[17]....
        /*0100*/ 	.word	0xffffffff


	//   ....[18]....
        /*0104*/ 	.word	0xffffffff


	//   ....[19]....
        /*0108*/ 	.word	0xffffffff


	//   ....[20]....
        /*010c*/ 	.word	0xffffffff


	//   ....[21]....
        /*0110*/ 	.word	0xffffffff


	//   ....[22]....
        /*0114*/ 	.word	0xffffffff


	//   ....[23]....
        /*0118*/ 	.word	0xffffffff


	//   ....[24]....
        /*011c*/ 	.word	0xffffffff


	//   ....[25]....
        /*0120*/ 	.word	0xffffffff


	//   ....[26]....
        /*0124*/ 	.word	0xffffffff


	//   ....[27]....
        /*0128*/ 	.word	0xffffffff


	//   ....[28]....
        /*012c*/ 	.word	0xffffffff


	//   ....[29]....
        /*0130*/ 	.word	0xffffffff


	//   ....[30]....
        /*0134*/ 	.word	0xffffffff


	//   ....[31]....
        /*0138*/ 	.word	0xffffffff


	//   ....[32]....
        /*013c*/ 	.word	0xffffffff


	//   ....[33]....
        /*0140*/ 	.word	0xffffffff


	//   ....[34]....
        /*0144*/ 	.word	0xffffffff


	//   ....[35]....
        /*0148*/ 	.word	0xffffffff


	//   ....[36]....
        /*014c*/ 	.word	0xffffffff


	//   ....[37]....
        /*0150*/ 	.word	0xffffffff


	//   ....[38]....
        /*0154*/ 	.word	0xffffffff


	//   ....[39]....
        /*0158*/ 	.word	0xffffffff


	//   ....[40]....
        /*015c*/ 	.word	0x05000016


	//   ....[41]....
        /*0160*/ 	.word	0x05000016


	//   ....[42]....
        /*0164*/ 	.word	0x05000016


	//   ....[43]....
        /*0168*/ 	.word	0x05000016


	//   ....[44]....
        /*016c*/ 	.word	0x05000016


	//   ....[45]....
        /*0170*/ 	.word	0x05000016


	//   ....[46]....
        /*0174*/ 	.word	0x05000016


	//   ....[47]....
        /*0178*/ 	.word	0x05000016


	//   ....[48]....
        /*017c*/ 	.word	0x05000016


	//   ....[49]....
        /*0180*/ 	.word	0x05000016


	//   ....[50]....
        /*0184*/ 	.word	0x05000016


	//   ....[51]....
        /*0188*/ 	.word	0x05000016


	//   ....[52]....
        /*018c*/ 	.word	0x05000016


	//   ....[53]....
        /*0190*/ 	.word	0x05000016


	//   ....[54]....
        /*0194*/ 	.word	0x05000016


	//   ....[55]....
        /*0198*/ 	.word	0x05000016


	//   ....[56]....
        /*019c*/ 	.word	0x05000016


	//   ....[57]....
        /*01a0*/ 	.word	0x05000016


	//   ....[58]....
        /*01a4*/ 	.word	0x05000016


	//   ....[59]....
        /*01a8*/ 	.word	0x05000016


	//----- nvinfo : EIATTR_COOP_GROUP_INSTR_OFFSETS
	.align		4
.L_29:
        /*01ac*/ 	.byte	0x04, 0x28
        /*01ae*/ 	.short	(.L_31 - .L_30)


	//   ....[0]....
.L_30:
        /*01b0*/ 	.word	0x000007a0


	//   ....[1]....
        /*01b4*/ 	.word	0x000007c0


	//   ....[2]....
        /*01b8*/ 	.word	0x000007e0


	//   ....[3]....
        /*01bc*/ 	.word	0x00000800


	//   ....[4]....
        /*01c0*/ 	.word	0x00000820


	//   ....[5]....
        /*01c4*/ 	.word	0x000008d0


	//   ....[6]....
        /*01c8*/ 	.word	0x000008f0


	//   ....[7]....
        /*01cc*/ 	.word	0x00000910


	//   ....[8]....
        /*01d0*/ 	.word	0x00000930


	//   ....[9]....
        /*01d4*/ 	.word	0x00000950


	//   ....[10]....
        /*01d8*/ 	.word	0x00000ad0


	//   ....[11]....
        /*01dc*/ 	.word	0x00000af0


	//   ....[12]....
        /*01e0*/ 	.word	0x00000b10


	//   ....[13]....
        /*01e4*/ 	.word	0x00000b30


	//   ....[14]....
        /*01e8*/ 	.word	0x00000b50


	//   ....[15]....
        /*01ec*/ 	.word	0x00000c00


	//   ....[16]....
        /*01f0*/ 	.word	0x00000c20


	//   ....[17]....
        /*01f4*/ 	.word	0x00000c40


	//   ....[18]....
        /*01f8*/ 	.word	0x00000c60


	//   ....[19]....
        /*01fc*/ 	.word	0x00000c80


	//   ....[20]....
        /*0200*/ 	.word	0x00000e90


	//   ....[21]....
        /*0204*/ 	.word	0x00000eb0


	//   ....[22]....
        /*0208*/ 	.word	0x00000ed0


	//   ....[23]....
        /*020c*/ 	.word	0x00000ef0


	//   ....[24]....
        /*0210*/ 	.word	0x00000f10


	//   ....[25]....
        /*0214*/ 	.word	0x00000fb0


	//   ....[26]....
        /*0218*/ 	.word	0x00000fd0


	//   ....[27]....
        /*021c*/ 	.word	0x00000ff0


	//   ....[28]....
        /*0220*/ 	.word	0x00001010


	//   ....[29]....
        /*0224*/ 	.word	0x00001030


	//   ....[30]....
        /*0228*/ 	.word	0x00001750


	//   ....[31]....
        /*022c*/ 	.word	0x00001780


	//   ....[32]....
        /*0230*/ 	.word	0x000017a0


	//   ....[33]....
        /*0234*/ 	.word	0x000017d0


	//   ....[34]....
        /*0238*/ 	.word	0x000017f0


	//   ....[35]....
        /*023c*/ 	.word	0x000018c0


	//   ....[36]....
        /*0240*/ 	.word	0x000018e0


	//   ....[37]....
        /*0244*/ 	.word	0x00001900


	//   ....[38]....
        /*0248*/ 	.word	0x00001920


	//   ....[39]....
        /*024c*/ 	.word	0x00001940


	//   ....[40]....
        /*0250*/ 	.word	0x00002b00


	//   ....[41]....
        /*0254*/ 	.word	0x00002b50


	//   ....[42]....
        /*0258*/ 	.word	0x00002bb0


	//   ....[43]....
        /*025c*/ 	.word	0x00002c10


	//   ....[44]....
        /*0260*/ 	.word	0x00002c70


	//   ....[45]....
        /*0264*/ 	.word	0x00002cf0


	//   ....[46]....
        /*0268*/ 	.word	0x00002d50


	//   ....[47]....
        /*026c*/ 	.word	0x00002db0


	//   ....[48]....
        /*0270*/ 	.word	0x00002e00


	//   ....[49]....
        /*0274*/ 	.word	0x00002e60


	//   ....[50]....
        /*0278*/ 	.word	0x00002ee0


	//   ....[51]....
        /*027c*/ 	.word	0x00002f40


	//   ....[52]....
        /*0280*/ 	.word	0x00002fa0


	//   ....[53]....
        /*0284*/ 	.word	0x00003000


	//   ....[54]....
        /*0288*/ 	.word	0x00003060


	//   ....[55]....
        /*028c*/ 	.word	0x000030e0


	//   ....[56]....
        /*0290*/ 	.word	0x00003140


	//   ....[57]....
        /*0294*/ 	.word	0x000031a0


	//   ....[58]....
        /*0298*/ 	.word	0x00003200


	//   ....[59]....
        /*029c*/ 	.word	0x00003260


	//----- nvinfo : EIATTR_VRC_CTA_INIT_COUNT
	.align		4
.L_31:
        /*02a0*/ 	.byte	0x02, 0x4a
	.zero		1
	.zero		1


	//----- nvinfo : EIATTR_EXIT_INSTR_OFFSETS
	.align		4
        /*02a4*/ 	.byte	0x04, 0x1c
        /*02a6*/ 	.short	(.L_33 - .L_32)


	//   ....[0]....
.L_32:
        /*02a8*/ 	.word	0x00000080


	//   ....[1]....
        /*02ac*/ 	.word	0x00002aa0


	//----- nvinfo : EIATTR_CRS_STACK_SIZE
	.align		4
.L_33:
        /*02b0*/ 	.byte	0x04, 0x1e
        /*02b2*/ 	.short	(.L_35 - .L_34)
.L_34:
        /*02b4*/ 	.word	0x00000000


	//----- nvinfo : EIATTR_CBANK_PARAM_SIZE
	.align		4
.L_35:
        /*02b8*/ 	.byte	0x03, 0x19
        /*02ba*/ 	.short	0x0040


	//----- nvinfo : EIATTR_PARAM_CBANK
	.align		4
        /*02bc*/ 	.byte	0x04, 0x0a
        /*02be*/ 	.short	(.L_37 - .L_36)
	.align		4
.L_36:
        /*02c0*/ 	.word	index@(.nv.constant0.paged_attention_v1_bf16)
        /*02c4*/ 	.short	0x0380
        /*02c6*/ 	.short	0x0040


	//----- nvinfo : EIATTR_SW_WAR
	.align		4
.L_37:
        /*02c8*/ 	.byte	0x04, 0x36
        /*02ca*/ 	.short	(.L_39 - .L_38)
.L_38:
        /*02cc*/ 	.word	0x00000008
.L_39:


//--------------------- .nv.callgraph             --------------------------
	.section	.nv.callgraph,"",@"SHT_CUDA_CALLGRAPH"
	.align	4
	.sectionentsize	8
	.align		4
        /*0000*/ 	.word	0x00000000
	.align		4
        /*0004*/ 	.word	0xffffffff
	.align		4
        /*0008*/ 	.word	0x00000000
	.align		4
        /*000c*/ 	.word	0xfffffffe
	.align		4
        /*0010*/ 	.word	0x00000000
	.align		4
        /*0014*/ 	.word	0xfffffffd
	.align		4
        /*0018*/ 	.word	0x00000000
	.align		4
        /*001c*/ 	.word	0xfffffffc


//--------------------- .text.paged_attention_v1_bf16 --------------------------
	.section	.text.paged_attention_v1_bf16,"ax",@progbits
	.align	128
        .global         paged_attention_v1_bf16
        .type           paged_attention_v1_bf16,@function
        .size           paged_attention_v1_bf16,(.L_x_60 - paged_attention_v1_bf16)
        .other          paged_attention_v1_bf16,@"STO_CUDA_ENTRY STV_DEFAULT"
paged_attention_v1_bf16:
.text.paged_attention_v1_bf16:
[----:B------:R-:W-:Y:S01]  /*0000*/  LDC R1, c[0x0][0x37c] ;  /* 0x0000df00ff017b82 */ /* 0x000fe20000000800 */
[----:B------:R-:W0:Y:S07]  /*0010*/  S2R R13, SR_CTAID.Y ;  /* 0x00000000000d7919 */ /* 0x000e2e0000002600 */
[----:B------:R-:W0:Y:S01]  /*0020*/  LDC.64 R4, c[0x0][0x3a8] ;  /* 0x0000ea00ff047b82 */ /* 0x000e220000000a00 */
[----:B------:R-:W1:Y:S01]  /*0030*/  LDCU.64 UR8, c[0x0][0x358] ;  /* 0x00006b00ff0877ac */ /* 0x000e620008000a00 */
[----:B0-----:R-:W-:-:S05]  /*0040*/  IMAD.WIDE.U32 R4, R13, 0x4, R4 ;  /* 0x000000040d047825 */ /* 0x001fca00078e0004 */
[----:B-1----:R-:W2:Y:S01]  /*0050*/  LDG.E.CONSTANT R12, desc[UR8][R4.64] ;  /* 0x00000008040c7981 */ /* 0x002ea2000c1e9900 */
[----:B------:R-:W0:Y:S01]  /*0060*/  S2R R3, SR_CTAID.X ;  /* 0x0000000000037919 */ /* 0x000e220000002500 */
[----:B--2---:R-:W-:-:S13]  /*0070*/  ISETP.NE.AND P0, PT, R12, RZ, PT ;  /* 0x000000ff0c00720c */ /* 0x004fda0003f05270 */
[----:B0-----:R-:W-:Y:S05]  /*0080*/  @!P0 EXIT ;  /* 0x000000000000894d */ /* 0x001fea0003800000 */
[----:B------:R-:W0:Y:S01]  /*0090*/  S2R R8, SR_TID.X ;  /* 0x0000000000087919 */ /* 0x000e220000002100 */
[----:B------:R-:W1:Y:S08]  /*00a0*/  LDC R4, c[0x0][0x3b4] ;  /* 0x0000ed00ff047b82 */ /* 0x000e700000000800 */
[----:B------:R-:W2:Y:S01]  /*00b0*/  LDC.64 R6, c[0x0][0x388] ;  /* 0x0000e200ff067b82 */ /* 0x000ea20000000a00 */
[----:B-1----:R-:W-:Y:S01]  /*00c0*/  IMAD R5, R13, R4, RZ ;  /* 0x000000040d057224 */ /* 0x002fe200078e02ff */
[----:B0-----:R-:W-:-:S04]  /*00d0*/  LEA R0, R3, R8, 0x7 ;  /* 0x0000000803007211 */ /* 0x001fc800078e38ff */
[----:B------:R-:W-:Y:S02]  /*00e0*/  LEA R5, R5, R0, 0x7 ;  /* 0x0000000005057211 */ /* 0x000fe400078e38ff */
[----:B------:R-:W0:Y:S03]  /*00f0*/  LDC R0, c[0x0][0x3b8] ;  /* 0x0000ee00ff007b82 */ /* 0x000e260000000800 */
[----:B--2---:R-:W-:-:S05]  /*0100*/  IMAD.WIDE R6, R5, 0x2, R6 ;  /* 0x0000000205067825 */ /* 0x004fca00078e0206 */
[----:B------:R1:W2:Y:S01]  /*0110*/  LDG.E.U16.CONSTANT R2, desc[UR8][R6.64] ;  /* 0x0000000806027981 */ /* 0x0002a2000c1e9500 */
[----:B------:R-:W3:Y:S01]  /*0120*/  S2UR UR5, SR_CgaCtaId ;  /* 0x00000000000579c3 */ /* 0x000ee20000008800 */
[----:B------:R-:W-:Y:S01]  /*0130*/  UMOV UR4, 0x400 ;  /* 0x0000040000047882 */ /* 0x000fe20000000000 */
[----:B-1----:R-:W-:Y:S02]  /*0140*/  IABS R6, R4 ;  /* 0x0000000400067213 */ /* 0x002fe40000000000 */
[-C--:B0-----:R-:W-:Y:S02]  /*0150*/  IABS R15, R0.reuse ;  /* 0x00000000000f7213 */ /* 0x081fe40000000000 */
[----:B------:R-:W-:Y:S02]  /*0160*/  LOP3.LUT R4, R4, R0, RZ, 0x3c, !PT ;  /* 0x0000000004047212 */ /* 0x000fe400078e3cff */
[----:B------:R-:W0:Y:S02]  /*0170*/  I2F.RP R9, R15 ;  /* 0x0000000f00097306 */ /* 0x000e240000209400 */
[----:B------:R-:W-:Y:S01]  /*0180*/  ISETP.GE.AND P2, PT, R4, RZ, PT ;  /* 0x000000ff0400720c */ /* 0x000fe20003f46270 */
[----:B---3--:R-:W-:-:S05]  /*0190*/  ULEA UR5, UR5, UR4, 0x18 ;  /* 0x0000000405057291 */ /* 0x008fca000f8ec0ff */
[----:B0-----:R-:W0:Y:S02]  /*01a0*/  MUFU.RCP R9, R9 ;  /* 0x0000000900097308 */ /* 0x001e240000001000 */
[----:B0-----:R-:W-:-:S06]  /*01b0*/  VIADD R10, R9, 0xffffffe ;  /* 0x0ffffffe090a7836 */ /* 0x001fcc0000000000 */
[----:B------:R0:W1:Y:S02]  /*01c0*/  F2I.FTZ.U32.TRUNC.NTZ R11, R10 ;  /* 0x0000000a000b7305 */ /* 0x000064000021f000 */
[----:B0-----:R-:W-:Y:S01]  /*01d0*/  HFMA2 R10, -RZ, RZ, 0, 0 ;  /* 0x00000000ff0a7431 */ /* 0x001fe200000001ff */
[----:B-1----:R-:W-:-:S05]  /*01e0*/  IADD3 R14, PT, PT, RZ, -R11, RZ ;  /* 0x8000000bff0e7210 */ /* 0x002fca0007ffe0ff */
[----:B------:R-:W-:-:S04]  /*01f0*/  IMAD R17, R14, R15, RZ ;  /* 0x0000000f0e117224 */ /* 0x000fc800078e02ff */
[----:B------:R-:W-:-:S06]  /*0200*/  IMAD.HI.U32 R11, R11, R17, R10 ;  /* 0x000000110b0b7227 */ /* 0x000fcc00078e000a */
[----:B------:R-:W-:-:S04]  /*0210*/  IMAD.HI.U32 R11, R11, R6, RZ ;  /* 0x000000060b0b7227 */ /* 0x000fc800078e00ff */
[----:B------:R-:W-:-:S04]  /*0220*/  IMAD.MOV R7, RZ, RZ, -R11 ;  /* 0x000000ffff077224 */ /* 0x000fc800078e0a0b */
[----:B------:R-:W-:-:S05]  /*0230*/  IMAD R6, R15, R7, R6 ;  /* 0x000000070f067224 */ /* 0x000fca00078e0206 */
[----:B------:R-:W-:-:S13]  /*0240*/  ISETP.GT.U32.AND P1, PT, R15, R6, PT ;  /* 0x000000060f00720c */ /* 0x000fda0003f24070 */
[-C--:B------:R-:W-:Y:S02]  /*0250*/  @!P1 IADD3 R6, PT, PT, R6, -R15.reuse, RZ ;  /* 0x8000000f06069210 */ /* 0x080fe40007ffe0ff */
[----:B------:R-:W-:Y:S02]  /*0260*/  @!P1 IADD3 R11, PT, PT, R11, 0x1, RZ ;  /* 0x000000010b0b9810 */ /* 0x000fe40007ffe0ff */
[----:B------:R-:W-:Y:S02]  /*0270*/  ISETP.GE.U32.AND P0, PT, R6, R15, PT ;  /* 0x0000000f0600720c */ /* 0x000fe40003f06070 */
[----:B------:R-:W-:-:S11]  /*0280*/  ISETP.NE.AND P1, PT, R0, RZ, PT ;  /* 0x000000ff0000720c */ /* 0x000fd60003f25270 */
[----:B------:R-:W-:-:S05]  /*0290*/  @P0 VIADD R11, R11, 0x1 ;  /* 0x000000010b0b0836 */ /* 0x000fca0000000000 */
[----:B------:R-:W-:-:S04]  /*02a0*/  MOV R4, R11 ;  /* 0x0000000b00047202 */ /* 0x000fc80000000f00 */
[----:B------:R-:W-:Y:S02]  /*02b0*/  @!P2 IADD3 R4, PT, PT, -R4, RZ, RZ ;  /* 0x000000ff0404a210 */ /* 0x000fe40007ffe1ff */
[----:B------:R-:W-:-:S04]  /*02c0*/  @!P1 LOP3.LUT R4, RZ, R0, RZ, 0x33, !PT ;  /* 0x00000000ff049212 */ /* 0x000fc800078e33ff */
[-C--:B------:R-:W-:Y:S02]  /*02d0*/  IABS R11, R4.reuse ;  /* 0x00000004000b7213 */ /* 0x080fe40000000000 */
[----:B------:R-:W-:Y:S02]  /*02e0*/  IABS R14, R4 ;  /* 0x00000004000e7213 */ /* 0x000fe40000000000 */
[----:B------:R-:W0:Y:S08]  /*02f0*/  I2F.RP R9, R11 ;  /* 0x0000000b00097306 */ /* 0x000e300000209400 */
[----:B0-----:R-:W0:Y:S02]  /*0300*/  MUFU.RCP R9, R9 ;  /* 0x0000000900097308 */ /* 0x001e240000001000 */
[----:B0-----:R-:W-:-:S02]  /*0310*/  VIADD R6, R9, 0xffffffe ;  /* 0x0ffffffe09067836 */ /* 0x001fc40000000000 */
[----:B------:R-:W-:-:S04]  /*0320*/  IMAD.MOV R9, RZ, RZ, -R14 ;  /* 0x000000ffff097224 */ /* 0x000fc800078e0a0e */
[----:B------:R0:W1:Y:S02]  /*0330*/  F2I.FTZ.U32.TRUNC.NTZ R7, R6 ;  /* 0x0000000600077305 */ /* 0x000064000021f000 */
[----:B0-----:R-:W-:Y:S01]  /*0340*/  HFMA2 R6, -RZ, RZ, 0, 0 ;  /* 0x00000000ff067431 */ /* 0x001fe200000001ff */
[----:B-1----:R-:W-:-:S05]  /*0350*/  IADD3 R10, PT, PT, RZ, -R7, RZ ;  /* 0x80000007ff0a7210 */ /* 0x002fca0007ffe0ff */
[----:B------:R-:W-:Y:S01]  /*0360*/  IMAD R15, R10, R11, RZ ;  /* 0x0000000b0a0f7224 */ /* 0x000fe200078e02ff */
[----:B------:R-:W-:Y:S02]  /*0370*/  IABS R10, R3 ;  /* 0x00000003000a7213 */ /* 0x000fe40000000000 */
[----:B------:R-:W-:Y:S01]  /*0380*/  LOP3.LUT R3, R3, R4, RZ, 0x3c, !PT ;  /* 0x0000000403037212 */ /* 0x000fe200078e3cff */
[----:B------:R-:W-:-:S03]  /*0390*/  IMAD.HI.U32 R7, R7, R15, R6 ;  /* 0x0000000f07077227 */ /* 0x000fc600078e0006 */
[----:B------:R-:W-:-:S03]  /*03a0*/  ISETP.GE.AND P2, PT, R3, RZ, PT ;  /* 0x000000ff0300720c */ /* 0x000fc60003f46270 */
[----:B------:R-:W-:-:S04]  /*03b0*/  IMAD.HI.U32 R15, R7, R10, RZ ;  /* 0x0000000a070f7227 */ /* 0x000fc800078e00ff */
[----:B------:R-:W-:Y:S01]  /*03c0*/  IMAD R6, R15, R9, R10 ;  /* 0x000000090f067224 */ /* 0x000fe200078e020a */
[----:B------:R-:W-:Y:S02]  /*03d0*/  SHF.L.U32 R10, R8, 0x2, RZ ;  /* 0x00000002080a7819 */ /* 0x000fe400000006ff */
[----:B------:R-:W-:Y:S02]  /*03e0*/  MOV R9, 0xff7fffff ;  /* 0xff7fffff00097802 */ /* 0x000fe40000000f00 */
[----:B------:R-:W-:-:S13]  /*03f0*/  ISETP.GT.U32.AND P1, PT, R11, R6, PT ;  /* 0x000000060b00720c */ /* 0x000fda0003f24070 */
[-C--:B------:R-:W-:Y:S02]  /*0400*/  @!P1 IADD3 R6, PT, PT, R6, -R11.reuse, RZ ;  /* 0x8000000b06069210 */ /* 0x080fe40007ffe0ff */
[----:B------:R-:W-:Y:S02]  /*0410*/  @!P1 IADD3 R15, PT, PT, R15, 0x1, RZ ;  /* 0x000000010f0f9810 */ /* 0x000fe40007ffe0ff */
[----:B------:R-:W-:Y:S02]  /*0420*/  ISETP.GE.U32.AND P0, PT, R6, R11, PT ;  /* 0x0000000b0600720c */ /* 0x000fe40003f06070 */
[----:B------:R-:W-:-:S11]  /*0430*/  ISETP.NE.AND P1, PT, R4, RZ, PT ;  /* 0x000000ff0400720c */ /* 0x000fd60003f25270 */
[----:B------:R-:W-:Y:S02]  /*0440*/  @P0 IADD3 R15, PT, PT, R15, 0x1, RZ ;  /* 0x000000010f0f0810 */ /* 0x000fe40007ffe0ff */
[----:B------:R-:W-:Y:S02]  /*0450*/  ISETP.GE.AND P0, PT, R12, 0x1, PT ;  /* 0x000000010c00780c */ /* 0x000fe40003f06270 */
[----:B------:R-:W-:Y:S02]  /*0460*/  @!P2 IADD3 R15, PT, PT, -R15, RZ, RZ ;  /* 0x000000ff0f0fa210 */ /* 0x000fe40007ffe1ff */
[----:B------:R-:W-:Y:S02]  /*0470*/  @!P1 LOP3.LUT R15, RZ, R4, RZ, 0x33, !PT ;  /* 0x00000004ff0f9212 */ /* 0x000fe400078e33ff */
[----:B------:R-:W-:Y:S01]  /*0480*/  SHF.L.U32 R4, R0, 0xb, RZ ;  /* 0x0000000b00047819 */ /* 0x000fe200000006ff */
[----:B--2---:R-:W-:Y:S02]  /*0490*/  IMAD.U32 R7, R2, 0x10000, RZ ;  /* 0x0001000002077824 */ /* 0x004fe400078e00ff */
[----:B------:R-:W-:-:S03]  /*04a0*/  VIADD R2, R12, 0xf ;  /* 0x0000000f0c027836 */ /* 0x000fc60000000000 */
[----:B------:R0:W-:Y:S02]  /*04b0*/  STS [R10+UR5], R7 ;  /* 0x000000070a007988 */ /* 0x0001e40008000805 */
[----:B------:R-:W-:-:S04]  /*04c0*/  SHF.R.S32.HI R3, RZ, 0x1f, R2 ;  /* 0x0000001fff037819 */ /* 0x000fc80000011402 */
[----:B------:R-:W-:Y:S01]  /*04d0*/  LEA.HI R14, R3, R2, RZ, 0x4 ;  /* 0x00000002030e7211 */ /* 0x000fe200078f20ff */
[----:B------:R-:W-:Y:S01]  /*04e0*/  IMAD.SHL.U32 R3, R0, 0x80, RZ ;  /* 0x0000008000037824 */ /* 0x000fe200078e00ff */
[----:B------:R-:W-:Y:S02]  /*04f0*/  LEA.HI R2, R8, UR5, RZ, 0x1d ;  /* 0x0000000508027c11 */ /* 0x000fe4000f8fe8ff */
[----:B------:R-:W-:Y:S01]  /*0500*/  SHF.R.S32.HI R14, RZ, 0x4, R14 ;  /* 0x00000004ff0e7819 */ /* 0x000fe2000001140e */
[----:B------:R-:W-:Y:S06]  /*0510*/  BAR.SYNC.DEFER_BLOCKING 0x0 ;  /* 0x0000000000007b1d */ /* 0x000fec0000010000 */
[----:B0-----:R-:W-:Y:S05]  /*0520*/  @!P0 BRA `(.L_x_0) ;  /* 0x0000000c00308947 */ /* 0x001fea0003800000 */
[----:B------:R-:W-:Y:S01]  /*0530*/  LOP3.LUT R17, R8, 0x1f, RZ, 0xc0, !PT ;  /* 0x0000001f08117812 */ /* 0x000fe200078ec0ff */
[----:B------:R-:W-:Y:S01]  /*0540*/  IMAD.MOV.U32 R0, RZ, RZ, R12 ;  /* 0x000000ffff007224 */ /* 0x000fe200078e000c */
[----:B------:R-:W-:Y:S01]  /*0550*/  LOP3.LUT R11, R10, 0x7c, RZ, 0xc0, !PT ;  /* 0x0000007c0a0b7812 */ /* 0x000fe200078ec0ff */
[----:B------:R-:W-:Y:S01]  /*0560*/  UMOV UR4, URZ ;  /* 0x000000ff00047c82 */ /* 0x000fe20008000000 */
[----:B------:R-:W-:-:S07]  /*0570*/  MOV R9, 0xff7fffff ;  /* 0xff7fffff00097802 */ /* 0x000fce0000000f00 */
.L_x_13:
[----:B------:R-:W-:-:S06]  /*0580*/  USHF.L.U32 UR10, UR4, 0x4, URZ ;  /* 0x00000004040a7899 */ /* 0x000fcc00080006ff */
[----:B------:R-:W-:-:S13]  /*0590*/  ISETP.GT.AND P0, PT, R12, UR10, PT ;  /* 0x0000000a0c007c0c */ /* 0x000fda000bf04270 */
[----:B-1-34-:R-:W-:Y:S05]  /*05a0*/  @!P0 BRA `(.L_x_1) ;  /* 0x0000000800fc8947 */ /* 0x01afea0003800000 */
[----:B------:R-:W0:Y:S08]  /*05b0*/  LDC R16, c[0x0][0x3bc] ;  /* 0x0000ef00ff107b82 */ /* 0x000e300000000800 */
[----:B------:R-:W1:Y:S01]  /*05c0*/  LDC.64 R6, c[0x0][0x3a0] ;  /* 0x0000e800ff067b82 */ /* 0x000e620000000a00 */
[----:B0-----:R-:W-:-:S04]  /*05d0*/  IMAD R19, R13, R16, UR4 ;  /* 0x000000040d137e24 */ /* 0x001fc8000f8e0210 */
[----:B-1----:R-:W-:-:S06]  /*05e0*/  IMAD.WIDE R6, R19, 0x4, R6 ;  /* 0x0000000413067825 */ /* 0x002fcc00078e0206 */
[----:B------:R-:W2:Y:S01]  /*05f0*/  LDG.E.CONSTANT R7, desc[UR8][R6.64] ;  /* 0x0000000806077981 */ /* 0x000ea2000c1e9900 */
[C---:B------:R-:W-:Y:S01]  /*0600*/  ISETP.GE.AND P0, PT, R0.reuse, 0x2, PT ;  /* 0x000000020000780c */ /* 0x040fe20003f06270 */
[----:B------:R-:W-:Y:S01]  /*0610*/  HFMA2 R20, -RZ, RZ, 0, 0 ;  /* 0x00000000ff147431 */ /* 0x000fe200000001ff */
[----:B------:R-:W-:Y:S02]  /*0620*/  LEA R16, R15, R8, 0x7 ;  /* 0x000000080f107211 */ /* 0x000fe400078e38ff */
[----:B------:R-:W-:-:S04]  /*0630*/  VIMNMX R21, PT, PT, R0, 0x10, PT ;  /* 0x0000001000157848 */ /* 0x000fc80003fe0100 */
[----:B------:R-:W-:Y:S01]  /*0640*/  VIMNMX R21, PT, PT, R21, 0x1, !PT ;  /* 0x0000000115157848 */ /* 0x000fe20007fe0100 */
[----:B--2---:R-:W-:-:S04]  /*0650*/  IMAD R16, R4, R7, R16 ;  /* 0x0000000704107224 */ /* 0x004fc800078e0210 */
[----:B------:R-:W-:Y:S05]  /*0660*/  @!P0 BRA `(.L_x_2) ;  /* 0x0000000400d88947 */ /* 0x000fea0003800000 */
[----:B------:R-:W0:Y:S01]  /*0670*/  S2UR UR7, SR_CgaCtaId ;  /* 0x00000000000779c3 */ /* 0x000e220000008800 */
[----:B------:R-:W-:Y:S01]  /*0680*/  UMOV UR6, 0x400 ;  /* 0x0000040000067882 */ /* 0x000fe20000000000 */
[----:B------:R-:W-:Y:S01]  /*0690*/  LOP3.LUT R20, R21, 0x1e, RZ, 0xc0, !PT ;  /* 0x0000001e15147812 */ /* 0x000fe200078ec0ff */
[----:B------:R-:W-:Y:S01]  /*06a0*/  IMAD.MOV.U32 R19, RZ, RZ, R16 ;  /* 0x000000ffff137224 */ /* 0x000fe200078e0010 */
[----:B------:R-:W-:Y:S02]  /*06b0*/  ISETP.NE.AND P4, PT, R17, RZ, PT ;  /* 0x000000ff1100720c */ /* 0x000fe40003f85270 */
[----:B------:R-:W-:Y:S01]  /*06c0*/  IADD3 R18, PT, PT, -R20, RZ, RZ ;  /* 0x000000ff14127210 */ /* 0x000fe20007ffe1ff */
[----:B0-----:R-:W-:-:S04]  /*06d0*/  ULEA UR6, UR7, UR6, 0x18 ;  /* 0x0000000607067291 */ /* 0x001fc8000f8ec0ff */
[----:B------:R-:W-:-:S04]  /*06e0*/  ULEA UR6, UR4, UR6, 0x6 ;  /* 0x0000000604067291 */ /* 0x000fc8000f8e30ff */
[----:B------:R-:W-:-:S12]  /*06f0*/  UIADD3 UR6, UPT, UPT, UR6, 0x214, URZ ;  /* 0x0000021406067890 */ /* 0x000fd8000fffe0ff */
.L_x_8:
[----:B0-----:R-:W0:Y:S01]  /*0700*/  LDC.64 R6, c[0x0][0x390] ;  /* 0x0000e400ff067b82 */ /* 0x001e220000000a00 */
[----:B-1----:R-:W1:Y:S01]  /*0710*/  LDS R23, [R10+UR5] ;  /* 0x000000050a177984 */ /* 0x002e620008000800 */
[----:B0-----:R-:W-:-:S05]  /*0720*/  IMAD.WIDE R6, R19, 0x2, R6 ;  /* 0x0000000213067825 */ /* 0x001fca00078e0206 */
[----:B--2---:R-:W2:Y:S01]  /*0730*/  LDG.E.U16.CONSTANT R22, desc[UR8][R6.64] ;  /* 0x0000000806167981 */ /* 0x004ea2000c1e9500 */
[----:B------:R-:W-:Y:S01]  /*0740*/  ISETP.GT.U32.AND P0, PT, R8, 0x1f, PT ;  /* 0x0000001f0800780c */ /* 0x000fe20003f04070 */
[----:B------:R-:W-:Y:S01]  /*0750*/  VIADD R18, R18, 0x2 ;  /* 0x0000000212127836 */ /* 0x000fe20000000000 */
[----:B------:R-:W-:Y:S04]  /*0760*/  BSSY B0, `(.L_x_3) ;  /* 0x0000025000007945 */ /* 0x000fe80003800000 */
[----:B------:R-:W-:Y:S02]  /*0770*/  ISETP.NE.AND P1, PT, R18, RZ, PT ;  /* 0x000000ff1200720c */ /* 0x000fe40003f25270 */
[----:B--2---:R-:W-:-:S05]  /*0780*/  SHF.L.U32 R22, R22, 0x10, RZ ;  /* 0x0000001016167819 */ /* 0x004fca00000006ff */
[----:B-1----:R-:W-:-:S05]  /*0790*/  FMUL R22, R22, R23 ;  /* 0x0000001716167220 */ /* 0x002fca0000400000 */
[----:B------:R-:W0:Y:S02]  /*07a0*/  SHFL.BFLY PT, R23, R22, 0x10, 0x1f ;  /* 0x0e001f0016177f89 */ /* 0x000e2400000e0000 */
[----:B0-----:R-:W-:-:S05]  /*07b0*/  FADD R23, R22, R23 ;  /* 0x0000001716177221 */ /* 0x001fca0000000000 */
        /* <DEDUP_REMOVED lines=8> */
[----:B------:R0:W-:Y:S01]  /*0840*/  @!P4 STS [R2+0x200], R27 ;  /* 0x0002001b0200c388 */ /* 0x0001e20000000800 */
[----:B------:R-:W-:Y:S06]  /*0850*/  BAR.SYNC.DEFER_BLOCKING 0x0 ;  /* 0x0000000000007b1d */ /* 0x000fec0000010000 */
[----:B---3--:R-:W-:Y:S05]  /*0860*/  @P0 BRA `(.L_x_4) ;  /* 0x0000000000500947 */ /* 0x008fea0003800000 */
[C---:B------:R-:W-:Y:S01]  /*0870*/  ISETP.GT.U32.AND P2, PT, R17.reuse, 0x3, PT ;  /* 0x000000031100780c */ /* 0x040fe20003f44070 */
[----:B------:R-:W-:Y:S01]  /*0880*/  UMOV UR7, 0xffffffff ;  /* 0xffffffff00077882 */ /* 0x000fe20000000000 */
[----:B------:R-:W-:Y:S02]  /*0890*/  MOV R26, RZ ;  /* 0x000000ff001a7202 */ /* 0x000fe40000000f00 */
[----:B------:R-:W-:-:S09]  /*08a0*/  ISETP.NE.AND P4, PT, R17, RZ, PT ;  /* 0x000000ff1100720c */ /* 0x000fd20003f85270 */
[----:B------:R1:W2:Y:S01]  /*08b0*/  @!P2 LDS R26, [R11+UR5+0x200] ;  /* 0x000200050b1aa984 */ /* 0x0002a20008000800 */
[----:B------:R-:W-:Y:S05]  /*08c0*/  BRA.DIV UR7, `(.L_x_5) ;  /* 0x0000002207787947 */ /* 0x000fea000b800000 */
[----:B--2---:R-:W0:Y:S02]  /*08d0*/  SHFL.BFLY PT, R25, R26, 0x10, 0x1f ;  /* 0x0e001f001a197f89 */ /* 0x004e2400000e0000 */
[----:B0-----:R-:W-:-:S05]  /*08e0*/  FADD R27, R25, R26 ;  /* 0x0000001a191b7221 */ /* 0x001fca0000000000 */
[----:B------:R-:W0:Y:S02]  /*08f0*/  SHFL.BFLY PT, R25, R27, 0x8, 0x1f ;  /* 0x0d001f001b197f89 */ /* 0x000e2400000e0000 */
[----:B0-----:R-:W-:-:S05]  /*0900*/  FADD R28, R27, R25 ;  /* 0x000000191b1c7221 */ /* 0x001fca0000000000 */
[----:B------:R-:W0:Y:S02]  /*0910*/  SHFL.BFLY PT, R25, R28, 0x4, 0x1f ;  /* 0x0c801f001c197f89 */ /* 0x000e2400000e0000 */
[----:B0-----:R-:W-:-:S05]  /*0920*/  FADD R29, R28, R25 ;  /* 0x000000191c1d7221 */ /* 0x001fca0000000000 */
[----:B------:R-:W0:Y:S02]  /*0930*/  SHFL.BFLY PT, R25, R29, 0x2, 0x1f ;  /* 0x0c401f001d197f89 */ /* 0x000e2400000e0000 */
[----:B0-----:R-:W-:-:S05]  /*0940*/  FADD R29, R29, R25 ;  /* 0x000000191d1d7221 */ /* 0x001fca0000000000 */
[----:B------:R0:W2:Y:S02]  /*0950*/  SHFL.BFLY PT, R25, R29, 0x1, 0x1f ;  /* 0x0c201f001d197f89 */ /* 0x0000a400000e0000 */
.L_x_40:
[----:B------:R-:W3:Y:S01]  /*0960*/  @!P4 S2R R23, SR_CgaCtaId ;  /* 0x000000000017c919 */ /* 0x000ee20000008800 */
[----:B------:R-:W-:Y:S01]  /*0970*/  @!P4 MOV R22, 0x400 ;  /* 0x000004000016c802 */ /* 0x000fe20000000f00 */
[----:B--2---:R-:W-:-:S03]  /*0980*/  FADD R25, R29, R25 ;  /* 0x000000191d197221 */ /* 0x004fc60000000000 */
[----:B---3--:R-:W-:-:S05]  /*0990*/  @!P4 LEA R22, R23, R22, 0x18 ;  /* 0x000000161716c211 */ /* 0x008fca00078ec0ff */
[----:B------:R2:W-:Y:S02]  /*09a0*/  @!P4 STS [R22+0x200], R25 ;  /* 0x000200191600c388 */ /* 0x0005e40000000800 */
.L_x_4:
[----:B------:R-:W-:Y:S05]  /*09b0*/  BSYNC B0 ;  /* 0x0000000000007941 */ /* 0x000fea0003800000 */
.L_x_3:
[----:B------:R-:W-:-:S06]  /*09c0*/  IMAD.WIDE R6, R3, 0x2, R6 ;  /* 0x0000000203067825 */ /* 0x000fcc00078e0206 */
[----:B------:R3:W4:Y:S01]  /*09d0*/  LDG.E.U16.CONSTANT R6, desc[UR8][R6.64] ;  /* 0x0000000806067981 */ /* 0x000722000c1e9500 */
[----:B------:R-:W-:Y:S01]  /*09e0*/  ISETP.NE.AND P3, PT, R8, RZ, PT ;  /* 0x000000ff0800720c */ /* 0x000fe20003f65270 */
[----:B------:R-:W-:-:S12]  /*09f0*/  WARPSYNC.ALL ;  /* 0x0000000000007948 */ /* 0x000fd80003800000 */
[----:B------:R-:W5:Y:S01]  /*0a00*/  @!P3 S2R R23, SR_CgaCtaId ;  /* 0x000000000017b919 */ /* 0x000f620000008800 */
[----:B--2---:R-:W-:-:S04]  /*0a10*/  @!P3 MOV R22, 0x400 ;  /* 0x000004000016b802 */ /* 0x004fc80000000f00 */
[----:B-----5:R-:W-:Y:S01]  /*0a20*/  @!P3 LEA R25, R23, R22, 0x18 ;  /* 0x000000161719b211 */ /* 0x020fe200078ec0ff */
[----:B------:R-:W-:Y:S08]  /*0a30*/  BAR.SYNC.DEFER_BLOCKING 0x0 ;  /* 0x0000000000007b1d */ /* 0x000ff00000010000 */
[----:B------:R-:W2:Y:S01]  /*0a40*/  @!P3 LDC R23, c[0x0][0x3b0] ;  /* 0x0000ec00ff17bb82 */ /* 0x000ea20000000800 */
[----:B------:R-:W2:Y:S02]  /*0a50*/  @!P3 LDS R22, [R25+0x200] ;  /* 0x000200001916b984 */ /* 0x000ea40000000800 */
[----:B--2---:R-:W-:-:S05]  /*0a60*/  @!P3 FMUL R22, R22, R23 ;  /* 0x000000171616b220 */ /* 0x004fca0000400000 */
[----:B------:R-:W-:Y:S01]  /*0a70*/  @!P3 STS [UR6+-0x4], R22 ;  /* 0xfffffc16ff00b988 */ /* 0x000fe20008000806 */
[----:B------:R-:W-:Y:S01]  /*0a80*/  @!P3 FMNMX R9, R9, R22, !PT ;  /* 0x000000160909b209 */ /* 0x000fe20007800000 */
[----:B------:R-:W-:Y:S06]  /*0a90*/  BAR.SYNC.DEFER_BLOCKING 0x0 ;  /* 0x0000000000007b1d */ /* 0x000fec0000010000 */
[----:B---3--:R-:W2:Y:S01]  /*0aa0*/  LDS R7, [R10+UR5] ;  /* 0x000000050a077984 */ /* 0x008ea20008000800 */
[----:B----4-:R-:W-:-:S05]  /*0ab0*/  SHF.L.U32 R6, R6, 0x10, RZ ;  /* 0x0000001006067819 */ /* 0x010fca00000006ff */
[----:B--2---:R-:W-:-:S05]  /*0ac0*/  FMUL R6, R6, R7 ;  /* 0x0000000706067220 */ /* 0x004fca0000400000 */
[----:B------:R-:W2:Y:S02]  /*0ad0*/  SHFL.BFLY PT, R7, R6, 0x10, 0x1f ;  /* 0x0e001f0006077f89 */ /* 0x000ea400000e0000 */
[----:B--2---:R-:W-:-:S05]  /*0ae0*/  FADD R7, R6, R7 ;  /* 0x0000000706077221 */ /* 0x004fca0000000000 */
        /* <DEDUP_REMOVED lines=8> */
[----:B------:R2:W-:Y:S01]  /*0b70*/  @!P4 STS [R2+0x200], R25 ;  /* 0x000200190200c388 */ /* 0x0005e20000000800 */
[----:B------:R-:W-:Y:S06]  /*0b80*/  BAR.SYNC.DEFER_BLOCKING 0x0 ;  /* 0x0000000000007b1d */ /* 0x000fec0000010000 */
[----:B------:R-:W-:Y:S05]  /*0b90*/  @P0 BRA `(.L_x_6) ;  /* 0x0000000000500947 */ /* 0x000fea0003800000 */
[C---:B------:R-:W-:Y:S01]  /*0ba0*/  ISETP.GT.U32.AND P0, PT, R17.reuse, 0x3, PT ;  /* 0x000000031100780c */ /* 0x040fe20003f04070 */
[----:B------:R-:W-:Y:S01]  /*0bb0*/  IMAD.MOV.U32 R6, RZ, RZ, RZ ;  /* 0x000000ffff067224 */ /* 0x000fe200078e00ff */
[----:B------:R-:W-:Y:S01]  /*0bc0*/  UMOV UR7, 0xffffffff ;  /* 0xffffffff00077882 */ /* 0x000fe20000000000 */
[----:B------:R-:W-:-:S10]  /*0bd0*/  ISETP.NE.AND P4, PT, R17, RZ, PT ;  /* 0x000000ff1100720c */ /* 0x000fd40003f85270 */
[----:B------:R3:W4:Y:S01]  /*0be0*/  @!P0 LDS R6, [R11+UR5+0x200] ;  /* 0x000200050b068984 */ /* 0x0007220008000800 */
[----:B------:R-:W-:Y:S05]  /*0bf0*/  BRA.DIV UR7, `(.L_x_7) ;  /* 0x0000002207287947 */ /* 0x000fea000b800000 */
[----:B--2-4-:R-:W2:Y:S02]  /*0c00*/  SHFL.BFLY PT, R25, R6, 0x10, 0x1f ;  /* 0x0e001f0006197f89 */ /* 0x014ea400000e0000 */
[----:B--2---:R-:W-:-:S05]  /*0c10*/  FADD R7, R25, R6 ;  /* 0x0000000619077221 */ /* 0x004fca0000000000 */
[----:B------:R-:W2:Y:S02]  /*0c20*/  SHFL.BFLY PT, R25, R7, 0x8, 0x1f ;  /* 0x0d001f0007197f89 */ /* 0x000ea400000e0000 */
[----:B--2---:R-:W-:-:S05]  /*0c30*/  FADD R26, R7, R25 ;  /* 0x00000019071a7221 */ /* 0x004fca0000000000 */
[----:B------:R-:W0:Y:S02]  /*0c40*/  SHFL.BFLY PT, R25, R26, 0x4, 0x1f ;  /* 0x0c801f001a197f89 */ /* 0x000e2400000e0000 */
[----:B0-----:R-:W-:-:S05]  /*0c50*/  FADD R27, R26, R25 ;  /* 0x000000191a1b7221 */ /* 0x001fca0000000000 */
[----:B------:R-:W0:Y:S02]  /*0c60*/  SHFL.BFLY PT, R25, R27, 0x2, 0x1f ;  /* 0x0c401f001b197f89 */ /* 0x000e2400000e0000 */
[----:B0-----:R-:W-:-:S05]  /*0c70*/  FADD R28, R27, R25 ;  /* 0x000000191b1c7221 */ /* 0x001fca0000000000 */
[----:B------:R0:W2:Y:S02]  /*0c80*/  SHFL.BFLY PT, R25, R28, 0x1, 0x1f ;  /* 0x0c201f001c197f89 */ /* 0x0000a400000e0000 */
.L_x_46:
[----:B------:R-:W4:Y:S01]  /*0c90*/  @!P4 S2R R7, SR_CgaCtaId ;  /* 0x000000000007c919 */ /* 0x000f220000008800 */
[----:B------:R-:W-:Y:S01]  /*0ca0*/  @!P4 MOV R6, 0x400 ;  /* 0x000004000006c802 */ /* 0x000fe20000000f00 */
[----:B--2---:R-:W-:-:S03]  /*0cb0*/  FADD R25, R28, R25 ;  /* 0x000000191c197221 */ /* 0x004fc60000000000 */
[----:B----4-:R-:W-:-:S05]  /*0cc0*/  @!P4 LEA R6, R7, R6, 0x18 ;  /* 0x000000060706c211 */ /* 0x010fca00078ec0ff */
[----:B------:R4:W-:Y:S02]  /*0cd0*/  @!P4 STS [R6+0x200], R25 ;  /* 0x000200190600c388 */ /* 0x0009e40000000800 */
.L_x_6:
[----:B------:R-:W-:Y:S05]  /*0ce0*/  WARPSYNC.ALL ;  /* 0x0000000000007948 */ /* 0x000fea0003800000 */
[----:B------:R-:W5:Y:S01]  /*0cf0*/  @!P3 S2R R7, SR_CgaCtaId ;  /* 0x000000000007b919 */ /* 0x000f620000008800 */
[----:B----4-:R-:W-:Y:S01]  /*0d00*/  @!P3 MOV R6, 0x400 ;  /* 0x000004000006b802 */ /* 0x010fe20000000f00 */
[----:B------:R-:W4:Y:S08]  /*0d10*/  @!P3 LDC R23, c[0x0][0x3b0] ;  /* 0x0000ec00ff17bb82 */ /* 0x000f300000000800 */
[----:B------:R-:W0:Y:S01]  /*0d20*/  LDC R22, c[0x0][0x3b8] ;  /* 0x0000ee00ff167b82 */ /* 0x000e220000000800 */
[----:B-----5:R-:W-:-:S07]  /*0d30*/  @!P3 LEA R7, R7, R6, 0x18 ;  /* 0x000000060707b211 */ /* 0x020fce00078ec0ff */
[----:B------:R-:W-:Y:S01]  /*0d40*/  BAR.SYNC.DEFER_BLOCKING 0x0 ;  /* 0x0000000000007b1d */ /* 0x000fe20000010000 */
[----:B0-----:R-:W-:-:S05]  /*0d50*/  LEA R19, R22, R19, 0x8 ;  /* 0x0000001316137211 */ /* 0x001fca00078e40ff */
[----:B------:R-:W4:Y:S02]  /*0d60*/  @!P3 LDS R6, [R7+0x200] ;  /* 0x000200000706b984 */ /* 0x000f240000000800 */
[----:B----4-:R-:W-:-:S05]  /*0d70*/  @!P3 FMUL R6, R6, R23 ;  /* 0x000000170606b220 */ /* 0x010fca0000400000 */
[----:B------:R0:W-:Y:S01]  /*0d80*/  @!P3 STS [UR6], R6 ;  /* 0x00000006ff00b988 */ /* 0x0001e20008000806 */
[----:B------:R-:W-:Y:S01]  /*0d90*/  UIADD3 UR6, UPT, UPT, UR6, 0x8, URZ ;  /* 0x0000000806067890 */ /* 0x000fe2000fffe0ff */
[----:B------:R-:W-:Y:S01]  /*0da0*/  @!P3 FMNMX R9, R9, R6, !PT ;  /* 0x000000060909b209 */ /* 0x000fe20007800000 */
[----:B------:R-:W-:Y:S06]  /*0db0*/  BAR.SYNC.DEFER_BLOCKING 0x0 ;  /* 0x0000000000007b1d */ /* 0x000fec0000010000 */
[----:B------:R-:W-:Y:S05]  /*0dc0*/  @P1 BRA `(.L_x_8) ;  /* 0xfffffff8004c1947 */ /* 0x000fea000383ffff */
.L_x_2:
[----:B------:R-:W-:-:S04]  /*0dd0*/  LOP3.LUT R21, R21, 0x1, RZ, 0xc0, !PT ;  /* 0x0000000115157812 */ /* 0x000fc800078ec0ff */
[----:B------:R-:W-:-:S13]  /*0de0*/  ISETP.NE.U32.AND P0, PT, R21, 0x1, PT ;  /* 0x000000011500780c */ /* 0x000fda0003f05070 */
[----:B------:R-:W-:Y:S05]  /*0df0*/  @P0 BRA `(.L_x_1) ;  /* 0x0000000000e80947 */ /* 0x000fea0003800000 */
[----:B0-----:R-:W0:Y:S01]  /*0e00*/  LDC.64 R6, c[0x0][0x390] ;  /* 0x0000e400ff067b82 */ /* 0x001e220000000a00 */
[----:B------:R-:W-:-:S04]  /*0e10*/  IMAD R19, R3, R20, R16 ;  /* 0x0000001403137224 */ /* 0x000fc800078e0210 */
[----:B0-----:R-:W-:Y:S02]  /*0e20*/  IMAD.WIDE R6, R19, 0x2, R6 ;  /* 0x0000000213067825 */ /* 0x001fe400078e0206 */
[----:B------:R-:W0:Y:S04]  /*0e30*/  LDS R19, [R10+UR5] ;  /* 0x000000050a137984 */ /* 0x000e280008000800 */
[----:B------:R-:W4:Y:S01]  /*0e40*/  LDG.E.U16.CONSTANT R6, desc[UR8][R6.64] ;  /* 0x0000000806067981 */ /* 0x000f22000c1e9500 */
[----:B------:R-:W-:Y:S02]  /*0e50*/  ISETP.NE.AND P0, PT, R17, RZ, PT ;  /* 0x000000ff1100720c */ /* 0x000fe40003f05270 */
[----:B------:R-:W-:Y:S02]  /*0e60*/  ISETP.GT.U32.AND P1, PT, R8, 0x1f, PT ;  /* 0x0000001f0800780c */ /* 0x000fe40003f24070 */
[----:B----4-:R-:W-:-:S05]  /*0e70*/  SHF.L.U32 R16, R6, 0x10, RZ ;  /* 0x0000001006107819 */ /* 0x010fca00000006ff */
[----:B0-----:R-:W-:-:S05]  /*0e80*/  FMUL R16, R16, R19 ;  /* 0x0000001310107220 */ /* 0x001fca0000400000 */
        /* <DEDUP_REMOVED lines=12> */
[----:B------:R-:W-:Y:S05]  /*0f50*/  @P1 BRA `(.L_x_9) ;  /* 0x00000000004c1947 */ /* 0x000fea0003800000 */
[----:B------:R-:W-:Y:S01]  /*0f60*/  ISETP.GT.U32.AND P1, PT, R17, 0x3, PT ;  /* 0x000000031100780c */ /* 0x000fe20003f24070 */
[----:B------:R-:W-:Y:S01]  /*0f70*/  IMAD.MOV.U32 R6, RZ, RZ, RZ ;  /* 0x000000ffff067224 */ /* 0x000fe200078e00ff */
[----:B------:R-:W-:-:S11]  /*0f80*/  UMOV UR6, 0xffffffff ;  /* 0xffffffff00067882 */ /* 0x000fd60000000000 */
[----:B------:R4:W0:Y:S01]  /*0f90*/  @!P1 LDS R6, [R11+UR5+0x200] ;  /* 0x000200050b069984 */ /* 0x0008220008000800 */
[----:B------:R-:W-:Y:S05]  /*0fa0*/  BRA.DIV UR6, `(.L_x_10) ;  /* 0x0000001e06b87947 */ /* 0x000fea000b800000 */
[----:B0-2---:R-:W0:Y:S02]  /*0fb0*/  SHFL.BFLY PT, R25, R6, 0x10, 0x1f ;  /* 0x0e001f0006197f89 */ /* 0x005e2400000e0000 */
        /* <DEDUP_REMOVED lines=8> */
.L_x_52:
[----:B------:R-:W5:Y:S01]  /*1040*/  @!P0 S2R R7, SR_CgaCtaId ;  /* 0x0000000000078919 */ /* 0x000f620000008800 */
[----:B------:R-:W-:Y:S01]  /*1050*/  @!P0 MOV R6, 0x400 ;  /* 0x0000040000068802 */ /* 0x000fe20000000f00 */
[----:B--2---:R-:W-:-:S03]  /*1060*/  FADD R25, R19, R25 ;  /* 0x0000001913197221 */ /* 0x004fc60000000000 */
[----:B-----5:R-:W-:-:S05]  /*1070*/  @!P0 LEA R6, R7, R6, 0x18 ;  /* 0x0000000607068211 */ /* 0x020fca00078ec0ff */
[----:B------:R2:W-:Y:S02]  /*1080*/  @!P0 STS [R6+0x200], R25 ;  /* 0x0002001906008388 */ /* 0x0005e40000000800 */
.L_x_9:
[----:B------:R-:W-:Y:S01]  /*1090*/  ISETP.NE.AND P0, PT, R8, RZ, PT ;  /* 0x000000ff0800720c */ /* 0x000fe20003f05270 */
[----:B------:R-:W-:Y:S05]  /*10a0*/  WARPSYNC.ALL ;  /* 0x0000000000007948 */ /* 0x000fea0003800000 */
[----:B------:R-:W-:Y:S06]  /*10b0*/  BAR.SYNC.DEFER_BLOCKING 0x0 ;  /* 0x0000000000007b1d */ /* 0x000fec0000010000 */
[----:B------:R-:W-:Y:S04]  /*10c0*/  BSSY.RECONVERGENT B0, `(.L_x_11) ;  /* 0x000000c000007945 */ /* 0x000fe80003800200 */
[----:B------:R-:W-:Y:S05]  /*10d0*/  @P0 BRA `(.L_x_12) ;  /* 0x0000000000280947 */ /* 0x000fea0003800000 */
[----:B0-----:R-:W0:Y:S01]  /*10e0*/  S2R R7, SR_CgaCtaId ;  /* 0x0000000000077919 */ /* 0x001e220000008800 */
[----:B--2---:R-:W-:Y:S01]  /*10f0*/  MOV R6, 0x400 ;  /* 0x0000040000067802 */ /* 0x004fe20000000f00 */
[----:B------:R-:W2:Y:S01]  /*1100*/  LDCU UR6, c[0x0][0x3b0] ;  /* 0x00007600ff0677ac */ /* 0x000ea20008000800 */
[----:B------:R-:W-:Y:S02]  /*1110*/  IADD3 R20, PT, PT, R20, UR10, RZ ;  /* 0x0000000a14147c10 */ /* 0x000fe4000fffe0ff */
[----:B0-----:R-:W-:-:S04]  /*1120*/  LEA R19, R7, R6, 0x18 ;  /* 0x0000000607137211 */ /* 0x001fc800078ec0ff */
[----:B------:R-:W-:Y:S01]  /*1130*/  LEA R7, R20, R19, 0x2 ;  /* 0x0000001314077211 */ /* 0x000fe200078e10ff */
[----:B------:R-:W2:Y:S02]  /*1140*/  LDS R6, [R19+0x200] ;  /* 0x0002000013067984 */ /* 0x000ea40000000800 */
[----:B--2---:R-:W-:-:S05]  /*1150*/  FMUL R6, R6, UR6 ;  /* 0x0000000606067c20 */ /* 0x004fca0008400000 */
[----:B------:R0:W-:Y:S01]  /*1160*/  STS [R7+0x210], R6 ;  /* 0x0002100607007388 */ /* 0x0001e20000000800 */
[----:B------:R-:W-:-:S07]  /*1170*/  FMNMX R9, R9, R6, !PT ;  /* 0x0000000609097209 */ /* 0x000fce0007800000 */
.L_x_12:
[----:B------:R-:W-:Y:S05]  /*1180*/  BSYNC.RECONVERGENT B0 ;  /* 0x0000000000007941 */ /* 0x000fea0003800200 */
.L_x_11:
[----:B------:R-:W-:Y:S06]  /*1190*/  BAR.SYNC.DEFER_BLOCKING 0x0 ;  /* 0x0000000000007b1d */ /* 0x000fec0000010000 */
.L_x_1:
[----:B------:R-:W-:Y:S01]  /*11a0*/  UIADD3 UR4, UPT, UPT, UR4, 0x1, URZ ;  /* 0x0000000104047890 */ /* 0x000fe2000fffe0ff */
[----:B0-2---:R-:W-:Y:S01]  /*11b0*/  VIMNMX R6, PT, PT, R14, 0x1, !PT ;  /* 0x000000010e067848 */ /* 0x005fe20007fe0100 */
[----:B------:R-:W-:-:S04]  /*11c0*/  VIADD R0, R0, 0xfffffff0 ;  /* 0xfffffff000007836 */ /* 0x000fc80000000000 */
[----:B------:R-:W-:-:S13]  /*11d0*/  ISETP.NE.AND P0, PT, R6, UR4, PT ;  /* 0x0000000406007c0c */ /* 0x000fda000bf05270 */
[----:B------:R-:W-:Y:S05]  /*11e0*/  @P0 BRA `(.L_x_13) ;  /* 0xfffffff000e40947 */ /* 0x000fea000383ffff */
.L_x_0:
[----:B------:R-:W0:Y:S01]  /*11f0*/  S2UR UR5, SR_CgaCtaId ;  /* 0x00000000000579c3 */ /* 0x000e220000008800 */
[----:B------:R-:W-:Y:S01]  /*1200*/  ISETP.NE.AND P0, PT, R8, RZ, PT ;  /* 0x000000ff0800720c */ /* 0x000fe20003f05270 */
[----:B------:R-:W-:Y:S01]  /*1210*/  UMOV UR4, 0x400 ;  /* 0x0000040000047882 */ /* 0x000fe20000000000 */
[----:B------:R-:W-:Y:S01]  /*1220*/  BSSY.RECONVERGENT B0, `(.L_x_14) ;  /* 0x0000052000007945 */ /* 0x000fe20003800200 */
[----:B------:R-:W-:Y:S01]  /*1230*/  MOV R6, RZ ;  /* 0x000000ff00067202 */ /* 0x000fe20000000f00 */
[----:B0-----:R-:W-:-:S09]  /*1240*/  ULEA UR4, UR5, UR4, 0x18 ;  /* 0x0000000405047291 */ /* 0x001fd2000f8ec0ff */
[----:B------:R0:W-:Y:S01]  /*1250*/  @!P0 STS [UR4+0x200], R9 ;  /* 0x00020009ff008988 */ /* 0x0001e20008000804 */
[----:B------:R-:W-:Y:S01]  /*1260*/  BAR.SYNC.DEFER_BLOCKING 0x0 ;  /* 0x0000000000007b1d */ /* 0x000fe20000010000 */
[----:B------:R-:W-:-:S13]  /*1270*/  ISETP.GE.AND P0, PT, R8, R12, PT ;  /* 0x0000000c0800720c */ /* 0x000fda0003f06270 */
[----:B0-----:R-:W-:Y:S05]  /*1280*/  @P0 BRA `(.L_x_15) ;  /* 0x00000004002c0947 */ /* 0x001fea0003800000 */
[----:B------:R-:W0:Y:S01]  /*1290*/  LDS R0, [UR4+0x200] ;  /* 0x00020004ff007984 */ /* 0x000e220008000800 */
[-C--:B------:R-:W-:Y:S01]  /*12a0*/  LOP3.LUT R7, RZ, R8.reuse, RZ, 0x33, !PT ;  /* 0x00000008ff077212 */ /* 0x080fe200078e33ff */
[----:B------:R-:W-:Y:S03]  /*12b0*/  BSSY.RECONVERGENT B1, `(.L_x_16) ;  /* 0x000001d000017945 */ /* 0x000fe60003800200 */
[----:B------:R-:W-:Y:S02]  /*12c0*/  IADD3 R9, PT, PT, R12, R7, RZ ;  /* 0x000000070c097210 */ /* 0x000fe40007ffe0ff */
[----:B------:R-:W-:Y:S02]  /*12d0*/  MOV R7, R8 ;  /* 0x0000000800077202 */ /* 0x000fe40000000f00 */
[C---:B------:R-:W-:Y:S02]  /*12e0*/  LOP3.LUT R6, R9.reuse, 0x180, RZ, 0xc0, !PT ;  /* 0x0000018009067812 */ /* 0x040fe400078ec0ff */
[----:B------:R-:W-:-:S02]  /*12f0*/  ISETP.GE.U32.AND P2, PT, R9, 0x180, PT ;  /* 0x000001800900780c */ /* 0x000fc40003f46070 */
[----:B------:R-:W-:Y:S01]  /*1300*/  ISETP.NE.AND P1, PT, R6, 0x180, PT ;  /* 0x000001800600780c */ /* 0x000fe20003f25270 */
[----:B------:R-:W-:-:S12]  /*1310*/  IMAD.MOV.U32 R6, RZ, RZ, RZ ;  /* 0x000000ffff067224 */ /* 0x000fd800078e00ff */
[----:B------:R-:W-:Y:S05]  /*1320*/  @!P1 BRA `(.L_x_17) ;  /* 0x0000000000549947 */ /* 0x000fea0003800000 */
[----:B------:R-:W-:Y:S01]  /*1330*/  LEA.HI R6, R9, 0x1, RZ, 0x19 ;  /* 0x0000000109067811 */ /* 0x000fe200078fc8ff */
[----:B------:R-:W-:Y:S01]  /*1340*/  IMAD.MOV.U32 R7, RZ, RZ, R8 ;  /* 0x000000ffff077224 */ /* 0x000fe200078e0008 */
[----:B------:R-:W-:Y:S02]  /*1350*/  LEA R9, R8, UR4, 0x2 ;  /* 0x0000000408097c11 */ /* 0x000fe4000f8e10ff */
[----:B------:R-:W-:Y:S01]  /*1360*/  LOP3.LUT R10, R6, 0x3, RZ, 0xc0, !PT ;  /* 0x00000003060a7812 */ /* 0x000fe200078ec0ff */
[----:B------:R-:W-:Y:S01]  /*1370*/  HFMA2 R6, -RZ, RZ, 0, 0 ;  /* 0x00000000ff067431 */ /* 0x000fe200000001ff */
[----:B------:R-:W-:Y:S02]  /*1380*/  IADD3 R9, PT, PT, R9, 0x210, RZ ;  /* 0x0000021009097810 */ /* 0x000fe40007ffe0ff */
[----:B------:R-:W-:-:S07]  /*1390*/  IADD3 R10, PT, PT, -R10, RZ, RZ ;  /* 0x000000ff0a0a7210 */ /* 0x000fce0007ffe1ff */
.L_x_18:
[----:B-1-34-:R-:W0:Y:S01]  /*13a0*/  LDS R11, [R9] ;  /* 0x00000000090b7984 */ /* 0x01ae220000000800 */
[----:B------:R-:W-:Y:S01]  /*13b0*/  VIADD R10, R10, 0x1 ;  /* 0x000000010a0a7836 */ /* 0x000fe20000000000 */
[----:B------:R-:W-:Y:S01]  /*13c0*/  IADD3 R7, PT, PT, R7, 0x80, RZ ;  /* 0x0000008007077810 */ /* 0x000fe20007ffe0ff */
[----:B0-----:R-:W-:-:S04]  /*13d0*/  FADD R11, -R0, R11 ;  /* 0x0000000b000b7221 */ /* 0x001fc80000000100 */
[----:B------:R-:W-:-:S05]  /*13e0*/  FMUL R11, R11, 1.4426950216293334961 ;  /* 0x3fb8aa3b0b0b7820 */ /* 0x000fca0000400000 */
[----:B------:R-:W-:-:S13]  /*13f0*/  FSETP.GEU.AND P1, PT, R11, -126, PT ;  /* 0xc2fc00000b00780b */ /* 0x000fda0003f2e000 */
[----:B------:R-:W-:-:S04]  /*1400*/  @!P1 FMUL R11, R11, 0.5 ;  /* 0x3f0000000b0b9820 */ /* 0x000fc80000400000 */
[----:B------:R-:W0:Y:S02]  /*1410*/  MUFU.EX2 R16, R11 ;  /* 0x0000000b00107308 */ /* 0x000e240000000800 */
[----:B0-----:R-:W-:Y:S01]  /*1420*/  @!P1 FMUL R16, R16, R16 ;  /* 0x0000001010109220 */ /* 0x001fe20000400000 */
[----:B------:R-:W-:-:S03]  /*1430*/  ISETP.NE.AND P1, PT, R10, RZ, PT ;  /* 0x000000ff0a00720c */ /* 0x000fc60003f25270 */
[----:B------:R-:W-:Y:S01]  /*1440*/  FADD R6, R16, R6 ;  /* 0x0000000610067221 */ /* 0x000fe20000000000 */
[----:B------:R0:W-:Y:S02]  /*1450*/  STS [R9], R16 ;  /* 0x0000001009007388 */ /* 0x0001e40000000800 */
[----:B0-----:R-:W-:-:S07]  /*1460*/  IADD3 R9, PT, PT, R9, 0x200, RZ ;  /* 0x0000020009097810 */ /* 0x001fce0007ffe0ff */
[----:B------:R-:W-:Y:S05]  /*1470*/  @P1 BRA `(.L_x_18) ;  /* 0xfffffffc00c81947 */ /* 0x000fea000383ffff */
.L_x_17:
[----:B------:R-:W-:Y:S05]  /*1480*/  BSYNC.RECONVERGENT B1 ;  /* 0x0000000000017941 */ /* 0x000fea0003800200 */
.L_x_16:
[----:B------:R-:W-:Y:S05]  /*1490*/  @!P2 BRA `(.L_x_15) ;  /* 0x0000000000a8a947 */ /* 0x000fea0003800000 */
[----:B------:R-:W-:-:S05]  /*14a0*/  LEA R9, R7, UR4, 0x2 ;  /* 0x0000000407097c11 */ /* 0x000fca000f8e10ff */
[----:B------:R-:W-:-:S07]  /*14b0*/  VIADD R9, R9, 0x810 ;  /* 0x0000081009097836 */ /* 0x000fce0000000000 */
.L_x_19:
[----:B-1-34-:R-:W0:Y:S01]  /*14c0*/  LDS R11, [R9+-0x600] ;  /* 0xfffa0000090b7984 */ /* 0x01ae220000000800 */
[----:B------:R-:W-:-:S03]  /*14d0*/  IADD3 R7, PT, PT, R7, 0x200, RZ ;  /* 0x0000020007077810 */ /* 0x000fc60007ffe0ff */
[----:B------:R-:W1:Y:S04]  /*14e0*/  LDS R17, [R9+-0x400] ;  /* 0xfffc000009117984 */ /* 0x000e680000000800 */
[----:B------:R-:W2:Y:S04]  /*14f0*/  LDS R19, [R9+-0x200] ;  /* 0xfffe000009137984 */ /* 0x000ea80000000800 */
[----:B------:R-:W3:Y:S01]  /*1500*/  LDS R21, [R9] ;  /* 0x0000000009157984 */ /* 0x000ee20000000800 */
[----:B0-----:R-:W-:-:S04]  /*1510*/  FADD R11, -R0, R11 ;  /* 0x0000000b000b7221 */ /* 0x001fc80000000100 */
[----:B------:R-:W-:Y:S01]  /*1520*/  FMUL R11, R11, 1.4426950216293334961 ;  /* 0x3fb8aa3b0b0b7820 */ /* 0x000fe20000400000 */
[C---:B-1----:R-:W-:Y:S01]  /*1530*/  FADD R17, -R0.reuse, R17 ;  /* 0x0000001100117221 */ /* 0x042fe20000000100 */
[----:B--2---:R-:W-:-:S03]  /*1540*/  FADD R19, -R0, R19 ;  /* 0x0000001300137221 */ /* 0x004fc60000000100 */
[----:B------:R-:W-:Y:S01]  /*1550*/  FMUL R17, R17, 1.4426950216293334961 ;  /* 0x3fb8aa3b11117820 */ /* 0x000fe20000400000 */
[----:B------:R-:W-:Y:S01]  /*1560*/  FSETP.GEU.AND P1, PT, R11, -126, PT ;  /* 0xc2fc00000b00780b */ /* 0x000fe20003f2e000 */
[----:B---3--:R-:W-:Y:S01]  /*1570*/  FADD R21, -R0, R21 ;  /* 0x0000001500157221 */ /* 0x008fe20000000100 */
[----:B------:R-:W-:Y:S02]  /*1580*/  FMUL R19, R19, 1.4426950216293334961 ;  /* 0x3fb8aa3b13137820 */ /* 0x000fe40000400000 */
[----:B------:R-:W-:Y:S01]  /*1590*/  FSETP.GEU.AND P2, PT, R17, -126, PT ;  /* 0xc2fc00001100780b */ /* 0x000fe20003f4e000 */
[----:B------:R-:W-:Y:S02]  /*15a0*/  FMUL R21, R21, 1.4426950216293334961 ;  /* 0x3fb8aa3b15157820 */ /* 0x000fe40000400000 */
[----:B------:R-:W-:-:S03]  /*15b0*/  FSETP.GEU.AND P3, PT, R19, -126, PT ;  /* 0xc2fc00001300780b */ /* 0x000fc60003f6e000 */
[----:B------:R-:W-:-:S03]  /*15c0*/  FSETP.GEU.AND P4, PT, R21, -126, PT ;  /* 0xc2fc00001500780b */ /* 0x000fc60003f8e000 */
[----:B------:R-:W-:-:S04]  /*15d0*/  @!P1 FMUL R11, R11, 0.5 ;  /* 0x3f0000000b0b9820 */ /* 0x000fc80000400000 */
[----:B------:R-:W0:Y:S01]  /*15e0*/  MUFU.EX2 R10, R11 ;  /* 0x0000000b000a7308 */ /* 0x000e220000000800 */
[----:B------:R-:W-:Y:S02]  /*15f0*/  @!P2 FMUL R17, R17, 0.5 ;  /* 0x3f0000001111a820 */ /* 0x000fe40000400000 */
[----:B------:R-:W-:-:S03]  /*1600*/  @!P3 FMUL R19, R19, 0.5 ;  /* 0x3f0000001313b820 */ /* 0x000fc60000400000 */
[----:B------:R-:W-:Y:S02]  /*1610*/  @!P4 FMUL R21, R21, 0.5 ;  /* 0x3f0000001515c820 */ /* 0x000fe40000400000 */
[----:B------:R-:W1:Y:S08]  /*1620*/  MUFU.EX2 R16, R17 ;  /* 0x0000001100107308 */ /* 0x000e700000000800 */
[----:B------:R-:W2:Y:S01]  /*1630*/  MUFU.EX2 R18, R19 ;  /* 0x0000001300127308 */ /* 0x000ea20000000800 */
[----:B0-----:R-:W-:Y:S01]  /*1640*/  @!P1 FMUL R10, R10, R10 ;  /* 0x0000000a0a0a9220 */ /* 0x001fe20000400000 */
[----:B------:R-:W-:-:S03]  /*1650*/  ISETP.GE.AND P1, PT, R7, R12, PT ;  /* 0x0000000c0700720c */ /* 0x000fc60003f26270 */
[----:B------:R-:W-:Y:S01]  /*1660*/  FADD R6, R10, R6 ;  /* 0x000000060a067221 */ /* 0x000fe20000000000 */
[----:B------:R-:W-:Y:S02]  /*1670*/  STS [R9+-0x600], R10 ;  /* 0xfffa000a09007388 */ /* 0x000fe40000000800 */
[----:B------:R-:W0:Y:S01]  /*1680*/  MUFU.EX2 R20, R21 ;  /* 0x0000001500147308 */ /* 0x000e220000000800 */
[----:B-1----:R-:W-:-:S04]  /*1690*/  @!P2 FMUL R16, R16, R16 ;  /* 0x000000101010a220 */ /* 0x002fc80000400000 */
[----:B------:R-:W-:Y:S01]  /*16a0*/  FADD R6, R6, R16 ;  /* 0x0000001006067221 */ /* 0x000fe20000000000 */
[----:B------:R-:W-:Y:S01]  /*16b0*/  STS [R9+-0x400], R16 ;  /* 0xfffc001009007388 */ /* 0x000fe20000000800 */
[----:B--2---:R-:W-:-:S04]  /*16c0*/  @!P3 FMUL R18, R18, R18 ;  /* 0x000000121212b220 */ /* 0x004fc80000400000 */
[----:B------:R-:W-:Y:S01]  /*16d0*/  FADD R6, R6, R18 ;  /* 0x0000001206067221 */ /* 0x000fe20000000000 */
[----:B------:R-:W-:Y:S01]  /*16e0*/  STS [R9+-0x200], R18 ;  /* 0xfffe001209007388 */ /* 0x000fe20000000800 */
[----:B0-----:R-:W-:-:S04]  /*16f0*/  @!P4 FMUL R20, R20, R20 ;  /* 0x000000141414c220 */ /* 0x001fc80000400000 */
[----:B------:R-:W-:Y:S01]  /*1700*/  FADD R6, R6, R20 ;  /* 0x0000001406067221 */ /* 0x000fe20000000000 */
[----:B------:R0:W-:Y:S02]  /*1710*/  STS [R9], R20 ;  /* 0x0000001409007388 */ /* 0x0001e40000000800 */
[----:B0-----:R-:W-:Y:S01]  /*1720*/  IADD3 R9, PT, PT, R9, 0x800, RZ ;  /* 0x0000080009097810 */ /* 0x001fe20007ffe0ff */
[----:B------:R-:W-:Y:S06]  /*1730*/  @!P1 BRA `(.L_x_19) ;  /* 0xfffffffc00609947 */ /* 0x000fec000383ffff */
.L_x_15:
[----:B------:R-:W-:Y:S05]  /*1740*/  BSYNC.RECONVERGENT B0 ;  /* 0x0000000000007941 */ /* 0x000fea0003800200 */
.L_x_14:
[----:B------:R-:W2:Y:S01]  /*1750*/  SHFL.BFLY PT, R7, R6, 0x10, 0x1f ;  /* 0x0e001f0006077f89 */ /* 0x000ea200000e0000 */
[----:B------:R-:W-:Y:S01]  /*1760*/  BAR.SYNC.DEFER_BLOCKING 0x0 ;  /* 0x0000000000007b1d */ /* 0x000fe20000010000 */
[----:B--2---:R-:W-:-:S05]  /*1770*/  FADD R7, R7, R6 ;  /* 0x0000000607077221 */ /* 0x004fca0000000000 */
[----:B0-----:R-:W0:Y:S02]  /*1780*/  SHFL.BFLY PT, R0, R7, 0x8, 0x1f ;  /* 0x0d001f0007007f89 */ /* 0x001e2400000e0000 */
[----:B0-----:R-:W-:-:S05]  /*1790*/  FADD R9, R7, R0 ;  /* 0x0000000007097221 */ /* 0x001fca0000000000 */
[----:B------:R-:W0:Y:S02]  /*17a0*/  SHFL.BFLY PT, R0, R9, 0x4, 0x1f ;  /* 0x0c801f0009007f89 */ /* 0x000e2400000e0000 */
[----:B0-----:R-:W-:Y:S01]  /*17b0*/  FADD R10, R9, R0 ;  /* 0x00000000090a7221 */ /* 0x001fe20000000000 */
[----:B------:R-:W-:-:S04]  /*17c0*/  LOP3.LUT P1, R0, R8, 0x1f, RZ, 0xc0, !PT ;  /* 0x0000001f08007812 */ /* 0x000fc8000782c0ff */
[----:B-1-34-:R-:W0:Y:S02]  /*17d0*/  SHFL.BFLY PT, R11, R10, 0x2, 0x1f ;  /* 0x0c401f000a0b7f89 */ /* 0x01ae2400000e0000 */
[----:B0-----:R-:W-:-:S05]  /*17e0*/  FADD R11, R10, R11 ;  /* 0x0000000b0a0b7221 */ /* 0x001fca0000000000 */
[----:B------:R-:W0:Y:S02]  /*17f0*/  SHFL.BFLY PT, R16, R11, 0x1, 0x1f ;  /* 0x0c201f000b107f89 */ /* 0x000e2400000e0000 */
[----:B0-----:R-:W-:-:S05]  /*1800*/  FADD R17, R11, R16 ;  /* 0x000000100b117221 */ /* 0x001fca0000000000 */
[----:B------:R0:W-:Y:S01]  /*1810*/  @!P1 STS [R2+0x200], R17 ;  /* 0x0002001102009388 */ /* 0x0001e20000000800 */
[----:B------:R-:W-:Y:S01]  /*1820*/  BAR.SYNC.DEFER_BLOCKING 0x0 ;  /* 0x0000000000007b1d */ /* 0x000fe20000010000 */
[----:B------:R-:W-:-:S13]  /*1830*/  ISETP.GT.U32.AND P1, PT, R8, 0x1f, PT ;  /* 0x0000001f0800780c */ /* 0x000fda0003f24070 */
[----:B0-----:R-:W-:Y:S05]  /*1840*/  @P1 BRA `(.L_x_20) ;  /* 0x0000000000481947 */ /* 0x001fea0003800000 */
[----:B------:R-:W-:Y:S01]  /*1850*/  ISETP.GT.U32.AND P1, PT, R0, 0x3, PT ;  /* 0x000000030000780c */ /* 0x000fe20003f24070 */
[----:B------:R-:W-:Y:S01]  /*1860*/  IMAD.MOV.U32 R2, RZ, RZ, RZ ;  /* 0x000000ffff027224 */ /* 0x000fe200078e00ff */
[----:B------:R-:W-:-:S11]  /*1870*/  UMOV UR5, 0xffffffff ;  /* 0xffffffff00057882 */ /* 0x000fd60000000000 */
[----:B------:R-:W-:-:S05]  /*1880*/  @!P1 LEA R6, R0, UR4, 0x2 ;  /* 0x0000000400069c11 */ /* 0x000fca000f8e10ff */
[----:B------:R0:W1:Y:S01]  /*1890*/  @!P1 LDS R2, [R6+0x200] ;  /* 0x0002000006029984 */ /* 0x0000620000000800 */
[----:B------:R-:W-:Y:S01]  /*18a0*/  ISETP.NE.AND P1, PT, R0, RZ, PT ;  /* 0x000000ff0000720c */ /* 0x000fe20003f25270 */
[----:B------:R-:W-:-:S12]  /*18b0*/  BRA.DIV UR5, `(.L_x_21) ;  /* 0x0000001605f47947 */ /* 0x000fd8000b800000 */
[----:B-1----:R-:W1:Y:S02]  /*18c0*/  SHFL.BFLY PT, R25, R2, 0x10, 0x1f ;  /* 0x0e001f0002197f89 */ /* 0x002e6400000e0000 */
[----:B-1----:R-:W-:-:S05]  /*18d0*/  FADD R0, R25, R2 ;  /* 0x0000000219007221 */ /* 0x002fca0000000000 */
[----:B------:R-:W0:Y:S02]  /*18e0*/  SHFL.BFLY PT, R25, R0, 0x8, 0x1f ;  /* 0x0d001f0000197f89 */ /* 0x000e2400000e0000 */
[----:B0-----:R-:W-:-:S05]  /*18f0*/  FADD R6, R0, R25 ;  /* 0x0000001900067221 */ /* 0x001fca0000000000 */
[----:B------:R-:W0:Y:S02]  /*1900*/  SHFL.BFLY PT, R25, R6, 0x4, 0x1f ;  /* 0x0c801f0006197f89 */ /* 0x000e2400000e0000 */
[----:B0-----:R-:W-:-:S05]  /*1910*/  FADD R7, R6, R25 ;  /* 0x0000001906077221 */ /* 0x001fca0000000000 */
[----:B------:R-:W0:Y:S02]  /*1920*/  SHFL.BFLY PT, R25, R7, 0x2, 0x1f ;  /* 0x0c401f0007197f89 */ /* 0x000e2400000e0000 */
[----:B0-----:R-:W-:-:S05]  /*1930*/  FADD R9, R7, R25 ;  /* 0x0000001907097221 */ /* 0x001fca0000000000 */
[----:B------:R0:W1:Y:S02]  /*1940*/  SHFL.BFLY PT, R25, R9, 0x1, 0x1f ;  /* 0x0c201f0009197f89 */ /* 0x00006400000e0000 */
.L_x_58:
[----:B-1----:R-:W-:-:S05]  /*1950*/  FADD R25, R9, R25 ;  /* 0x0000001909197221 */ /* 0x002fca0000000000 */
[----:B------:R1:W-:Y:S02]  /*1960*/  @!P1 STS [UR4+0x200], R25 ;  /* 0x00020019ff009988 */ /* 0x0003e40008000804 */
.L_x_20:
[----:B------:R-:W-:Y:S05]  /*1970*/  WARPSYNC.ALL ;  /* 0x0000000000007948 */ /* 0x000fea0003800000 */
[----:B------:R-:W-:Y:S06]  /*1980*/  BAR.SYNC.DEFER_BLOCKING 0x0 ;  /* 0x0000000000007b1d */ /* 0x000fec0000010000 */
[----:B------:R-:W-:Y:S05]  /*1990*/  @P0 BRA.U `(.L_x_22) ;  /* 0x0000000900400947 */ /* 0x000fea0003800000 */
[----:B------:R-:W2:Y:S01]  /*19a0*/  LDS R0, [UR4+0x200] ;  /* 0x00020004ff007984 */ /* 0x000ea20008000800 */
[----:B------:R-:W-:Y:S01]  /*19b0*/  HFMA2 R7, -RZ, RZ, 15, 0 ;  /* 0x4b800000ff077431 */ /* 0x000fe200000001ff */
[----:B------:R-:W-:Y:S01]  /*19c0*/  BSSY.RECONVERGENT B0, `(.L_x_22) ;  /* 0x000008d000007945 */ /* 0x000fe20003800200 */
[----:B--2---:R-:W-:-:S05]  /*19d0*/  FADD R2, R0, 9.9999999747524270788e-07 ;  /* 0x358637bd00027421 */ /* 0x004fca0000000000 */
[----:B------:R-:W-:-:S04]  /*19e0*/  FSETP.GEU.AND P1, PT, |R2|, 1.175494350822287508e-38, PT ;  /* 0x008000000200780b */ /* 0x000fc80003f2e200 */
[----:B------:R-:W-:-:S09]  /*19f0*/  FSEL R7, R7, 1, !P1 ;  /* 0x3f80000007077808 */ /* 0x000fd20004800000 */
[----:B------:R-:W-:-:S04]  /*1a00*/  @!P1 FMUL R2, R2, 16777216 ;  /* 0x4b80000002029820 */ /* 0x000fc80000400000 */
[----:B------:R-:W2:Y:S02]  /*1a10*/  MUFU.RCP R0, R2 ;  /* 0x0000000200007308 */ /* 0x000ea40000001000 */
[----:B--2---:R-:W-:Y:S01]  /*1a20*/  FMUL R0, R0, R7 ;  /* 0x0000000700007220 */ /* 0x004fe20000400000 */
[----:B------:R-:W-:Y:S06]  /*1a30*/  @P0 BRA `(.L_x_23) ;  /* 0x0000000800140947 */ /* 0x000fec0003800000 */
[----:B------:R-:W-:Y:S01]  /*1a40*/  LOP3.LUT R7, RZ, R8, RZ, 0x33, !PT ;  /* 0x00000008ff077212 */ /* 0x000fe200078e33ff */
[----:B------:R-:W-:Y:S03]  /*1a50*/  BSSY.RECONVERGENT B1, `(.L_x_24) ;  /* 0x0000016000017945 */ /* 0x000fe60003800200 */
[----:B------:R-:W-:Y:S01]  /*1a60*/  IADD3 R2, PT, PT, R12, R7, RZ ;  /* 0x000000070c027210 */ /* 0x000fe20007ffe0ff */
[----:B------:R-:W-:-:S03]  /*1a70*/  IMAD.MOV.U32 R7, RZ, RZ, R8 ;  /* 0x000000ffff077224 */ /* 0x000fc600078e0008 */
[C---:B------:R-:W-:Y:S02]  /*1a80*/  LOP3.LUT R6, R2.reuse, 0x180, RZ, 0xc0, !PT ;  /* 0x0000018002067812 */ /* 0x040fe400078ec0ff */
[----:B------:R-:W-:Y:S02]  /*1a90*/  ISETP.GE.U32.AND P1, PT, R2, 0x180, PT ;  /* 0x000001800200780c */ /* 0x000fe40003f26070 */
[----:B------:R-:W-:-:S13]  /*1aa0*/  ISETP.NE.AND P0, PT, R6, 0x180, PT ;  /* 0x000001800600780c */ /* 0x000fda0003f05270 */
[----:B------:R-:W-:Y:S05]  /*1ab0*/  @!P0 BRA `(.L_x_25) ;  /* 0x00000000003c8947 */ /* 0x000fea0003800000 */
[----:B------:R-:W-:Y:S02]  /*1ac0*/  LEA.HI R6, R2, 0x1, RZ, 0x19 ;  /* 0x0000000102067811 */ /* 0x000fe400078fc8ff */
[----:B0-----:R-:W-:Y:S02]  /*1ad0*/  LEA R9, R8, UR4, 0x2 ;  /* 0x0000000408097c11 */ /* 0x001fe4000f8e10ff */
[C---:B------:R-:W-:Y:S02]  /*1ae0*/  SHF.L.U32 R2, R6.reuse, 0x7, RZ ;  /* 0x0000000706027819 */ /* 0x040fe400000006ff */
[----:B------:R-:W-:Y:S02]  /*1af0*/  LOP3.LUT R6, R6, 0x3, RZ, 0xc0, !PT ;  /* 0x0000000306067812 */ /* 0x000fe400078ec0ff */
[----:B------:R-:W-:Y:S02]  /*1b00*/  LOP3.LUT R7, R2, 0x180, RZ, 0xc0, !PT ;  /* 0x0000018002077812 */ /* 0x000fe400078ec0ff */
[----:B------:R-:W-:Y:S01]  /*1b10*/  IADD3 R2, PT, PT, R9, 0x210, RZ ;  /* 0x0000021009027810 */ /* 0x000fe20007ffe0ff */
[----:B------:R-:W-:Y:S01]  /*1b20*/  IMAD.MOV R6, RZ, RZ, -R6 ;  /* 0x000000ffff067224 */ /* 0x000fe200078e0a06 */
[----:B------:R-:W-:-:S07]  /*1b30*/  IADD3 R7, PT, PT, R7, R8, RZ ;  /* 0x0000000807077210 */ /* 0x000fce0007ffe0ff */
.L_x_26:
[----:B------:R-:W0:Y:S01]  /*1b40*/  LDS R9, [R2] ;  /* 0x0000000002097984 */ /* 0x000e220000000800 */
[----:B------:R-:W-:-:S04]  /*1b50*/  IADD3 R6, PT, PT, R6, 0x1, RZ ;  /* 0x0000000106067810 */ /* 0x000fc80007ffe0ff */
[----:B------:R-:W-:Y:S01]  /*1b60*/  ISETP.NE.AND P0, PT, R6, RZ, PT ;  /* 0x000000ff0600720c */ /* 0x000fe20003f05270 */
[----:B0-----:R-:W-:-:S05]  /*1b70*/  FMUL R9, R0, R9 ;  /* 0x0000000900097220 */ /* 0x001fca0000400000 */
[----:B------:R0:W-:Y:S02]  /*1b80*/  STS [R2], R9 ;  /* 0x0000000902007388 */ /* 0x0001e40000000800 */
[----:B0-----:R-:W-:-:S05]  /*1b90*/  VIADD R2, R2, 0x200 ;  /* 0x0000020002027836 */ /* 0x001fca0000000000 */
[----:B------:R-:W-:Y:S05]  /*1ba0*/  @P0 BRA `(.L_x_26) ;  /* 0xfffffffc00e40947 */ /* 0x000fea000383ffff */
.L_x_25:
[----:B------:R-:W-:Y:S05]  /*1bb0*/  BSYNC.RECONVERGENT B1 ;  /* 0x0000000000017941 */ /* 0x000fea0003800200 */
.L_x_24:
[----:B------:R-:W-:Y:S05]  /*1bc0*/  @!P1 BRA `(.L_x_23) ;  /* 0x0000000400b09947 */ /* 0x000fea0003800000 */
[----:B------:R-:W-:Y:S01]  /*1bd0*/  IADD3 R2, PT, PT, R12, -R7, RZ ;  /* 0x800000070c027210 */ /* 0x000fe20007ffe0ff */
[----:B------:R-:W-:Y:S01]  /*1be0*/  BSSY.RECONVERGENT B1, `(.L_x_27) ;  /* 0x000003c000017945 */ /* 0x000fe20003800200 */
[----:B------:R-:W-:Y:S02]  /*1bf0*/  PLOP3.LUT P0, PT, PT, PT, PT, 0x80, 0x8 ;  /* 0x000000000008781c */ /* 0x000fe40003f0f070 */
[----:B------:R-:W-:Y:S02]  /*1c00*/  ISETP.GT.AND P1, PT, R2, 0x600, PT ;  /* 0x000006000200780c */ /* 0x000fe40003f24270 */
[----:B------:R-:W-:-:S04]  /*1c10*/  LEA R2, R7, UR4, 0x2 ;  /* 0x0000000407027c11 */ /* 0x000fc8000f8e10ff */
[----:B------:R-:W-:-:S07]  /*1c20*/  IADD3 R2, PT, PT, R2, 0x810, RZ ;  /* 0x0000081002027810 */ /* 0x000fce0007ffe0ff */
[----:B------:R-:W-:Y:S05]  /*1c30*/  @!P1 BRA `(.L_x_28) ;  /* 0x0000000000d89947 */ /* 0x000fea0003800000 */
[----:B------:R-:W-:Y:S01]  /*1c40*/  PLOP3.LUT P0, PT, PT, PT, PT, 0x8, 0x80 ;  /* 0x000000000080781c */ /* 0x000fe20003f0e170 */
[----:B------:R-:W-:-:S12]  /*1c50*/  VIADD R6, R12, 0xfffffa00 ;  /* 0xfffffa000c067836 */ /* 0x000fd80000000000 */
.L_x_29:
[----:B------:R-:W2:Y:S01]  /*1c60*/  LDS R10, [R2+-0x600] ;  /* 0xfffa0000020a7984 */ /* 0x000ea20000000800 */
[----:B------:R-:W-:-:S03]  /*1c70*/  IADD3 R7, PT, PT, R7, 0x800, RZ ;  /* 0x0000080007077810 */ /* 0x000fc60007ffe0ff */
[----:B------:R-:W3:Y:S01]  /*1c80*/  LDS R16, [R2+-0x400] ;  /* 0xfffc000002107984 */ /* 0x000ee20000000800 */
[----:B------:R-:W-:-:S03]  /*1c90*/  ISETP.GE.AND P1, PT, R7, R6, PT ;  /* 0x000000060700720c */ /* 0x000fc60003f26270 */
[----:B------:R-:W4:Y:S04]  /*1ca0*/  LDS R11, [R2+-0x200] ;  /* 0xfffe0000020b7984 */ /* 0x000f280000000800 */
[----:B------:R-:W5:Y:S04]  /*1cb0*/  LDS R17, [R2] ;  /* 0x0000000002117984 */ /* 0x000f680000000800 */
[----:B0-----:R-:W0:Y:S04]  /*1cc0*/  LDS R9, [R2+0x200] ;  /* 0x0002000002097984 */ /* 0x001e280000000800 */
[----:B------:R-:W0:Y:S04]  /*1cd0*/  LDS R19, [R2+0x400] ;  /* 0x0004000002137984 */ /* 0x000e280000000800 */
[----:B------:R-:W0:Y:S04]  /*1ce0*/  LDS R21, [R2+0x600] ;  /* 0x0006000002157984 */ /* 0x000e280000000800 */
[----:B------:R-:W0:Y:S04]  /*1cf0*/  LDS R23, [R2+0x800] ;  /* 0x0008000002177984 */ /* 0x000e280000000800 */
[----:B------:R-:W0:Y:S04]  /*1d00*/  LDS R29, [R2+0xa00] ;  /* 0x000a0000021d7984 */ /* 0x000e280000000800 */
[----:B------:R-:W0:Y:S01]  /*1d10*/  LDS R27, [R2+0xc00] ;  /* 0x000c0000021b7984 */ /* 0x000e220000000800 */
[----:B--2---:R-:W-:-:S03]  /*1d20*/  FMUL R24, R0, R10 ;  /* 0x0000000a00187220 */ /* 0x004fc60000400000 */
[----:B-1----:R-:W1:Y:S01]  /*1d30*/  LDS R25, [R2+0xe00] ;  /* 0x000e000002197984 */ /* 0x002e620000000800 */
[----:B---3--:R-:W-:-:S03]  /*1d40*/  FMUL R26, R0, R16 ;  /* 0x00000010001a7220 */ /* 0x008fc60000400000 */
[----:B------:R-:W2:Y:S01]  /*1d50*/  LDS R22, [R2+0x1000] ;  /* 0x0010000002167984 */ /* 0x000ea20000000800 */
[----:B----4-:R-:W-:-:S03]  /*1d60*/  FMUL R11, R0, R11 ;  /* 0x0000000b000b7220 */ /* 0x010fc60000400000 */
[----:B------:R-:W3:Y:S01]  /*1d70*/  LDS R10, [R2+0x1200] ;  /* 0x00120000020a7984 */ /* 0x000ee20000000800 */
[----:B-----5:R-:W-:-:S03]  /*1d80*/  FMUL R17, R0, R17 ;  /* 0x0000001100117220 */ /* 0x020fc60000400000 */
[----:B------:R-:W4:Y:S01]  /*1d90*/  LDS R20, [R2+0x1400] ;  /* 0x0014000002147984 */ /* 0x000f220000000800 */
[----:B0-----:R-:W-:-:S03]  /*1da0*/  FMUL R9, R0, R9 ;  /* 0x0000000900097220 */ /* 0x001fc60000400000 */
[----:B------:R-:W0:Y:S01]  /*1db0*/  LDS R18, [R2+0x1600] ;  /* 0x0016000002127984 */ /* 0x000e220000000800 */
[----:B------:R-:W-:-:S03]  /*1dc0*/  FMUL R19, R0, R19 ;  /* 0x0000001300137220 */ /* 0x000fc60000400000 */
[----:B------:R-:W5:Y:S01]  /*1dd0*/  LDS R16, [R2+0x1800] ;  /* 0x0018000002107984 */ /* 0x000f620000000800 */
[----:B------:R-:W-:-:S03]  /*1de0*/  FMUL R21, R0, R21 ;  /* 0x0000001500157220 */ /* 0x000fc60000400000 */
[----:B------:R-:W-:Y:S01]  /*1df0*/  STS [R2+-0x200], R11 ;  /* 0xfffe000b02007388 */ /* 0x000fe20000000800 */
[----:B------:R-:W-:-:S03]  /*1e00*/  FMUL R23, R0, R23 ;  /* 0x0000001700177220 */ /* 0x000fc60000400000 */
[----:B------:R-:W-:Y:S01]  /*1e10*/  STS [R2], R17 ;  /* 0x0000001102007388 */ /* 0x000fe20000000800 */
[----:B------:R-:W-:-:S03]  /*1e20*/  FMUL R29, R0, R29 ;  /* 0x0000001d001d7220 */ /* 0x000fc60000400000 */
[----:B------:R2:W-:Y:S01]  /*1e30*/  STS [R2+0x200], R9 ;  /* 0x0002000902007388 */ /* 0x0005e20000000800 */
[----:B------:R-:W-:-:S03]  /*1e40*/  FMUL R27, R0, R27 ;  /* 0x0000001b001b7220 */ /* 0x000fc60000400000 */
[----:B------:R0:W-:Y:S01]  /*1e50*/  STS [R2+0x400], R19 ;  /* 0x0004001302007388 */ /* 0x0001e20000000800 */
[----:B-1----:R-:W-:-:S03]  /*1e60*/  FMUL R25, R0, R25 ;  /* 0x0000001900197220 */ /* 0x002fc60000400000 */
[----:B------:R-:W-:Y:S01]  /*1e70*/  STS [R2+-0x600], R24 ;  /* 0xfffa001802007388 */ /* 0x000fe20000000800 */
[----:B--2---:R-:W-:-:S03]  /*1e80*/  FMUL R9, R0, R22 ;  /* 0x0000001600097220 */ /* 0x004fc60000400000 */
[----:B------:R-:W-:Y:S01]  /*1e90*/  STS [R2+-0x400], R26 ;  /* 0xfffc001a02007388 */ /* 0x000fe20000000800 */
[----:B---3--:R-:W-:-:S03]  /*1ea0*/  FMUL R11, R0, R10 ;  /* 0x0000000a000b7220 */ /* 0x008fc60000400000 */
[----:B------:R-:W-:Y:S01]  /*1eb0*/  STS [R2+0x600], R21 ;  /* 0x0006001502007388 */ /* 0x000fe20000000800 */
[----:B----4-:R-:W-:-:S03]  /*1ec0*/  FMUL R17, R0, R20 ;  /* 0x0000001400117220 */ /* 0x010fc60000400000 */
[----:B------:R-:W-:Y:S01]  /*1ed0*/  STS [R2+0x800], R23 ;  /* 0x0008001702007388 */ /* 0x000fe20000000800 */
[----:B0-----:R-:W-:-:S03]  /*1ee0*/  FMUL R19, R0, R18 ;  /* 0x0000001200137220 */ /* 0x001fc60000400000 */
[----:B------:R-:W-:Y:S01]  /*1ef0*/  STS [R2+0xa00], R29 ;  /* 0x000a001d02007388 */ /* 0x000fe20000000800 */
[----:B-----5:R-:W-:-:S03]  /*1f00*/  FMUL R16, R0, R16 ;  /* 0x0000001000107220 */ /* 0x020fc60000400000 */
[----:B------:R-:W-:Y:S04]  /*1f10*/  STS [R2+0xc00], R27 ;  /* 0x000c001b02007388 */ /* 0x000fe80000000800 */
[----:B------:R-:W-:Y:S04]  /*1f20*/  STS [R2+0xe00], R25 ;  /* 0x000e001902007388 */ /* 0x000fe80000000800 */
[----:B------:R-:W-:Y:S04]  /*1f30*/  STS [R2+0x1000], R9 ;  /* 0x0010000902007388 */ /* 0x000fe80000000800 */
[----:B------:R-:W-:Y:S04]  /*1f40*/  STS [R2+0x1200], R11 ;  /* 0x0012000b02007388 */ /* 0x000fe80000000800 */
[----:B------:R-:W-:Y:S04]  /*1f50*/  STS [R2+0x1400], R17 ;  /* 0x0014001102007388 */ /* 0x000fe80000000800 */
[----:B------:R-:W-:Y:S04]  /*1f60*/  STS [R2+0x1600], R19 ;  /* 0x0016001302007388 */ /* 0x000fe80000000800 */
[----:B------:R0:W-:Y:S02]  /*1f70*/  STS [R2+0x1800], R16 ;  /* 0x0018001002007388 */ /* 0x0001e40000000800 */
[----:B0-----:R-:W-:Y:S01]  /*1f80*/  IADD3 R2, PT, PT, R2, 0x2000, RZ ;  /* 0x0000200002027810 */ /* 0x001fe20007ffe0ff */
[----:B------:R-:W-:Y:S06]  /*1f90*/  @!P1 BRA `(.L_x_29) ;  /* 0xfffffffc00309947 */ /* 0x000fec000383ffff */
.L_x_28:
[----:B------:R-:W-:Y:S05]  /*1fa0*/  BSYNC.RECONVERGENT B1 ;  /* 0x0000000000017941 */ /* 0x000fea0003800200 */
.L_x_27:
[----:B------:R-:W-:Y:S01]  /*1fb0*/  IMAD.IADD R6, R12, 0x1, -R7 ;  /* 0x000000010c067824 */ /* 0x000fe200078e0a07 */
[----:B------:R-:W-:Y:S04]  /*1fc0*/  BSSY.RECONVERGENT B1, `(.L_x_30) ;  /* 0x000001e000017945 */ /* 0x000fe80003800200 */
[----:B------:R-:W-:-:S13]  /*1fd0*/  ISETP.GT.AND P1, PT, R6, 0x200, PT ;  /* 0x000002000600780c */ /* 0x000fda0003f24270 */
[----:B------:R-:W-:Y:S05]  /*1fe0*/  @!P1 BRA `(.L_x_31) ;  /* 0x00000000006c9947 */ /* 0x000fea0003800000 */
[----:B0-----:R-:W0:Y:S01]  /*1ff0*/  LDS R9, [R2+-0x600] ;  /* 0xfffa000002097984 */ /* 0x001e220000000800 */
[----:B------:R-:W-:Y:S02]  /*2000*/  PLOP3.LUT P0, PT, PT, PT, PT, 0x8, 0x80 ;  /* 0x000000000080781c */ /* 0x000fe40003f0e170 */
[----:B------:R-:W-:Y:S01]  /*2010*/  IADD3 R7, PT, PT, R7, 0x400, RZ ;  /* 0x0000040007077810 */ /* 0x000fe20007ffe0ff */
[----:B------:R-:W2:Y:S04]  /*2020*/  LDS R11, [R2+-0x400] ;  /* 0xfffc0000020b7984 */ /* 0x000ea80000000800 */
[----:B------:R-:W3:Y:S04]  /*2030*/  LDS R17, [R2+-0x200] ;  /* 0xfffe000002117984 */ /* 0x000ee80000000800 */
[----:B------:R-:W4:Y:S04]  /*2040*/  LDS R19, [R2] ;  /* 0x0000000002137984 */ /* 0x000f280000000800 */
[----:B------:R-:W5:Y:S04]  /*2050*/  LDS R21, [R2+0x200] ;  /* 0x0002000002157984 */ /* 0x000f680000000800 */
[----:B------:R-:W5:Y:S04]  /*2060*/  LDS R23, [R2+0x400] ;  /* 0x0004000002177984 */ /* 0x000f680000000800 */
[----:B-1----:R-:W1:Y:S04]  /*2070*/  LDS R25, [R2+0x600] ;  /* 0x0006000002197984 */ /* 0x002e680000000800 */
[----:B------:R-:W1:Y:S01]  /*2080*/  LDS R27, [R2+0x800] ;  /* 0x00080000021b7984 */ /* 0x000e620000000800 */
[C---:B0-----:R-:W-:Y:S01]  /*2090*/  FMUL R9, R0.reuse, R9 ;  /* 0x0000000900097220 */ /* 0x041fe20000400000 */
[----:B--2---:R-:W-:-:S04]  /*20a0*/  FMUL R11, R0, R11 ;  /* 0x0000000b000b7220 */ /* 0x004fc80000400000 */
[----:B------:R-:W-:Y:S01]  /*20b0*/  STS [R2+-0x600], R9 ;  /* 0xfffa000902007388 */ /* 0x000fe20000000800 */
[----:B---3--:R-:W-:-:S03]  /*20c0*/  FMUL R17, R0, R17 ;  /* 0x0000001100117220 */ /* 0x008fc60000400000 */
[----:B------:R-:W-:Y:S01]  /*20d0*/  STS [R2+-0x400], R11 ;  /* 0xfffc000b02007388 */ /* 0x000fe20000000800 */
[----:B----4-:R-:W-:-:S03]  /*20e0*/  FMUL R19, R0, R19 ;  /* 0x0000001300137220 */ /* 0x010fc60000400000 */
[----:B------:R-:W-:Y:S01]  /*20f0*/  STS [R2+-0x200], R17 ;  /* 0xfffe001102007388 */ /* 0x000fe20000000800 */
[----:B-----5:R-:W-:-:S03]  /*2100*/  FMUL R21, R0, R21 ;  /* 0x0000001500157220 */ /* 0x020fc60000400000 */
[----:B------:R-:W-:Y:S01]  /*2110*/  STS [R2], R19 ;  /* 0x0000001302007388 */ /* 0x000fe20000000800 */
[----:B------:R-:W-:-:S03]  /*2120*/  FMUL R23, R0, R23 ;  /* 0x0000001700177220 */ /* 0x000fc60000400000 */
[----:B------:R-:W-:Y:S01]  /*2130*/  STS [R2+0x200], R21 ;  /* 0x0002001502007388 */ /* 0x000fe20000000800 */
[----:B-1----:R-:W-:-:S03]  /*2140*/  FMUL R25, R0, R25 ;  /* 0x0000001900197220 */ /* 0x002fc60000400000 */
[----:B------:R-:W-:Y:S01]  /*2150*/  STS [R2+0x400], R23 ;  /* 0x0004001702007388 */ /* 0x000fe20000000800 */
[----:B------:R-:W-:-:S03]  /*2160*/  FMUL R27, R0, R27 ;  /* 0x0000001b001b7220 */ /* 0x000fc60000400000 */
[----:B------:R-:W-:Y:S04]  /*2170*/  STS [R2+0x600], R25 ;  /* 0x0006001902007388 */ /* 0x000fe80000000800 */
[----:B------:R0:W-:Y:S02]  /*2180*/  STS [R2+0x800], R27 ;  /* 0x0008001b02007388 */ /* 0x0001e40000000800 */
[----:B0-----:R-:W-:-:S07]  /*2190*/  IADD3 R2, PT, PT, R2, 0x1000, RZ ;  /* 0x0000100002027810 */ /* 0x001fce0007ffe0ff */
.L_x_31:
[----:B------:R-:W-:Y:S05]  /*21a0*/  BSYNC.RECONVERGENT B1 ;  /* 0x0000000000017941 */ /* 0x000fea0003800200 */
.L_x_30:
[----:B------:R-:W-:-:S13]  /*21b0*/  ISETP.LT.OR P0, PT, R7, R12, P0 ;  /* 0x0000000c0700720c */ /* 0x000fda0000701670 */
[----:B------:R-:W-:Y:S05]  /*21c0*/  @!P0 BRA `(.L_x_23) ;  /* 0x0000000000308947 */ /* 0x000fea0003800000 */
[----:B------:R-:W2:Y:S04]  /*21d0*/  LDS R7, [R2+-0x600] ;  /* 0xfffa000002077984 */ /* 0x000ea80000000800 */
[----:B0-----:R-:W0:Y:S04]  /*21e0*/  LDS R9, [R2+-0x400] ;  /* 0xfffc000002097984 */ /* 0x001e280000000800 */
[----:B------:R-:W3:Y:S04]  /*21f0*/  LDS R11, [R2+-0x200] ;  /* 0xfffe0000020b7984 */ /* 0x000ee80000000800 */
[----:B------:R-:W4:Y:S01]  /*2200*/  LDS R17, [R2] ;  /* 0x0000000002117984 */ /* 0x000f220000000800 */
[C---:B--2---:R-:W-:Y:S01]  /*2210*/  FMUL R7, R0.reuse, R7 ;  /* 0x0000000700077220 */ /* 0x044fe20000400000 */
[----:B0-----:R-:W-:-:S04]  /*2220*/  FMUL R9, R0, R9 ;  /* 0x0000000900097220 */ /* 0x001fc80000400000 */
[----:B------:R2:W-:Y:S01]  /*2230*/  STS [R2+-0x600], R7 ;  /* 0xfffa000702007388 */ /* 0x0005e20000000800 */
[----:B---3--:R-:W-:-:S03]  /*2240*/  FMUL R11, R0, R11 ;  /* 0x0000000b000b7220 */ /* 0x008fc60000400000 */
[----:B------:R2:W-:Y:S01]  /*2250*/  STS [R2+-0x400], R9 ;  /* 0xfffc000902007388 */ /* 0x0005e20000000800 */
[----:B----4-:R-:W-:-:S03]  /*2260*/  FMUL R17, R0, R17 ;  /* 0x0000001100117220 */ /* 0x010fc60000400000 */
[----:B------:R2:W-:Y:S04]  /*2270*/  STS [R2+-0x200], R11 ;  /* 0xfffe000b02007388 */ /* 0x0005e80000000800 */
[----:B------:R2:W-:Y:S02]  /*2280*/  STS [R2], R17 ;  /* 0x0000001102007388 */ /* 0x0005e40000000800 */
.L_x_23:
[----:B------:R-:W-:Y:S05]  /*2290*/  BSYNC.RECONVERGENT B0 ;  /* 0x0000000000007941 */ /* 0x000fea0003800200 */
.L_x_22:
[----:B------:R-:W-:Y:S01]  /*22a0*/  BAR.SYNC.DEFER_BLOCKING 0x0 ;  /* 0x0000000000007b1d */ /* 0x000fe20000010000 */
[----:B------:R-:W-:Y:S01]  /*22b0*/  ISETP.GE.AND P0, PT, R12, 0x1, PT ;  /* 0x000000010c00780c */ /* 0x000fe20003f06270 */
[----:B--2---:R-:W-:-:S12]  /*22c0*/  IMAD.MOV.U32 R2, RZ, RZ, RZ ;  /* 0x000000ffff027224 */ /* 0x004fd800078e00ff */
[----:B------:R-:W-:Y:S05]  /*22d0*/  @!P0 BRA `(.L_x_32) ;  /* 0x0000000400e08947 */ /* 0x000fea0003800000 */
[----:B------:R-:W2:Y:S01]  /*22e0*/  LDC R0, c[0x0][0x3bc] ;  /* 0x0000ef00ff007b82 */ /* 0x000ea20000000800 */
[----:B------:R-:W-:Y:S01]  /*22f0*/  HFMA2 R2, -RZ, RZ, 0, 0 ;  /* 0x00000000ff027431 */ /* 0x000fe200000001ff */
[----:B------:R-:W-:Y:S01]  /*2300*/  LEA R15, R15, R8, 0x7 ;  /* 0x000000080f0f7211 */ /* 0x000fe200078e38ff */
[----:B------:R-:W-:Y:S01]  /*2310*/  IMAD.MOV.U32 R16, RZ, RZ, R12 ;  /* 0x000000ffff107224 */ /* 0x000fe200078e000c */
[----:B------:R-:W-:Y:S01]  /*2320*/  VIMNMX R14, PT, PT, R14, 0x1, !PT ;  /* 0x000000010e0e7848 */ /* 0x000fe20007fe0100 */
[----:B------:R-:W-:-:S03]  /*2330*/  UMOV UR4, URZ ;  /* 0x000000ff00047c82 */ /* 0x000fc60008000000 */
[----:B------:R-:W3:Y:S08]  /*2340*/  LDC.64 R6, c[0x0][0x3a0] ;  /* 0x0000e800ff067b82 */ /* 0x000ef00000000a00 */
[----:B------:R-:W4:Y:S02]  /*2350*/  LDC.64 R18, c[0x0][0x398] ;  /* 0x0000e600ff127b82 */ /* 0x000f240000000a00 */
.L_x_34:
[----:B------:R-:W-:-:S06]  /*2360*/  USHF.L.U32 UR5, UR4, 0x4, URZ ;  /* 0x0000000404057899 */ /* 0x000fcc00080006ff */
[----:B------:R-:W-:-:S13]  /*2370*/  ISETP.GT.AND P0, PT, R12, UR5, PT ;  /* 0x000000050c007c0c */ /* 0x000fda000bf04270 */
[----:B------:R-:W-:Y:S05]  /*2380*/  @!P0 BRA `(.L_x_33) ;  /* 0x0000000400a48947 */ /* 0x000fea0003800000 */
[----:B--2---:R-:W-:-:S04]  /*2390*/  IMAD R23, R13, R0, UR4 ;  /* 0x000000040d177e24 */ /* 0x004fc8000f8e0200 */
[----:B---3--:R-:W-:-:S06]  /*23a0*/  IMAD.WIDE R22, R23, 0x4, R6 ;  /* 0x0000000417167825 */ /* 0x008fcc00078e0206 */
[----:B------:R-:W2:Y:S01]  /*23b0*/  LDG.E.CONSTANT R22, desc[UR8][R22.64] ;  /* 0x0000000816167981 */ /* 0x000ea2000c1e9900 */
[----:B------:R-:W3:Y:S01]  /*23c0*/  S2UR UR6, SR_CgaCtaId ;  /* 0x00000000000679c3 */ /* 0x000ee20000008800 */
[----:B------:R-:W-:Y:S02]  /*23d0*/  UMOV UR5, 0x400 ;  /* 0x0000040000057882 */ /* 0x000fe40000000000 */
[----:B---3--:R-:W-:-:S04]  /*23e0*/  ULEA UR5, UR6, UR5, 0x18 ;  /* 0x0000000506057291 */ /* 0x008fc8000f8ec0ff */
[----:B------:R-:W-:-:S09]  /*23f0*/  ULEA UR5, UR4, UR5, 0x6 ;  /* 0x0000000504057291 */ /* 0x000fd2000f8e30ff */
[----:B0-----:R-:W0:Y:S01]  /*2400*/  LDS.128 R8, [UR5+0x210] ;  /* 0x00021005ff087984 */ /* 0x001e220008000c00 */
[----:B--2---:R-:W-:-:S04]  /*2410*/  IMAD R21, R4, R22, R15 ;  /* 0x0000001604157224 */ /* 0x004fc800078e020f */
[----:B----4-:R-:W-:-:S05]  /*2420*/  IMAD.WIDE R20, R21, 0x2, R18 ;  /* 0x0000000215147825 */ /* 0x010fca00078e0212 */
[----:B------:R-:W2:Y:S01]  /*2430*/  LDG.E.U16.CONSTANT R17, desc[UR8][R20.64] ;  /* 0x0000000814117981 */ /* 0x000ea2000c1e9500 */
[----:B------:R-:W-:Y:S02]  /*2440*/  ISETP.GE.AND P0, PT, R16, 0x2, PT ;  /* 0x000000021000780c */ /* 0x000fe40003f06270 */
[----:B--2---:R-:W-:-:S05]  /*2450*/  SHF.L.U32 R17, R17, 0x10, RZ ;  /* 0x0000001011117819 */ /* 0x004fca00000006ff */
[----:B0-----:R-:W-:-:S06]  /*2460*/  FFMA R2, R17, R8, R2 ;  /* 0x0000000811027223 */ /* 0x001fcc0000000002 */
[----:B------:R-:W-:Y:S05]  /*2470*/  @!P0 BRA `(.L_x_33) ;  /* 0x0000000400688947 */ /* 0x000fea0003800000 */
[----:B------:R-:W-:-:S05]  /*2480*/  IMAD.WIDE R20, R3, 0x2, R20 ;  /* 0x0000000203147825 */ /* 0x000fca00078e0214 */
[----:B------:R-:W2:Y:S01]  /*2490*/  LDG.E.U16.CONSTANT R8, desc[UR8][R20.64] ;  /* 0x0000000814087981 */ /* 0x000ea2000c1e9500 */
[----:B------:R-:W-:Y:S02]  /*24a0*/  ISETP.NE.AND P0, PT, R16, 0x2, PT ;  /* 0x000000021000780c */ /* 0x000fe40003f05270 */
[----:B--2---:R-:W-:-:S05]  /*24b0*/  SHF.L.U32 R17, R8, 0x10, RZ ;  /* 0x0000001008117819 */ /* 0x004fca00000006ff */
[----:B------:R-:W-:-:S06]  /*24c0*/  FFMA R2, R17, R9, R2 ;  /* 0x0000000911027223 */ /* 0x000fcc0000000002 */
[----:B------:R-:W-:Y:S05]  /*24d0*/  @!P0 BRA `(.L_x_33) ;  /* 0x0000000400508947 */ /* 0x000fea0003800000 */
[----:B------:R-:W-:-:S05]  /*24e0*/  IMAD.WIDE R20, R3, 0x2, R20 ;  /* 0x0000000203147825 */ /* 0x000fca00078e0214 */
[----:B------:R-:W2:Y:S01]  /*24f0*/  LDG.E.U16.CONSTANT R8, desc[UR8][R20.64] ;  /* 0x0000000814087981 */ /* 0x000ea2000c1e9500 */
[----:B------:R-:W-:Y:S01]  /*2500*/  ISETP.NE.AND P0, PT, R16, 0x3, PT ;  /* 0x000000031000780c */ /* 0x000fe20003f05270 */
[----:B--2---:R-:W-:-:S04]  /*2510*/  IMAD.U32 R9, R8, 0x10000, RZ ;  /* 0x0001000008097824 */ /* 0x004fc800078e00ff */
[----:B------:R-:W-:-:S08]  /*2520*/  FFMA R2, R9, R10, R2 ;  /* 0x0000000a09027223 */ /* 0x000fd00000000002 */
[----:B------:R-:W-:Y:S05]  /*2530*/  @!P0 BRA `(.L_x_33) ;  /* 0x0000000400388947 */ /* 0x000fea0003800000 */
[----:B------:R-:W-:-:S05]  /*2540*/  IMAD.WIDE R20, R3, 0x2, R20 ;  /* 0x0000000203147825 */ /* 0x000fca00078e0214 */
[----:B------:R-:W2:Y:S01]  /*2550*/  LDG.E.U16.CONSTANT R8, desc[UR8][R20.64] ;  /* 0x0000000814087981 */ /* 0x000ea2000c1e9500 */
[----:B------:R-:W-:Y:S02]  /*2560*/  ISETP.NE.AND P0, PT, R16, 0x4, PT ;  /* 0x000000041000780c */ /* 0x000fe40003f05270 */
[----:B--2---:R-:W-:-:S05]  /*2570*/  SHF.L.U32 R9, R8, 0x10, RZ ;  /* 0x0000001008097819 */ /* 0x004fca00000006ff */
[----:B------:R-:W-:-:S06]  /*2580*/  FFMA R2, R9, R11, R2 ;  /* 0x0000000b09027223 */ /* 0x000fcc0000000002 */
[----:B------:R-:W-:Y:S05]  /*2590*/  @!P0 BRA `(.L_x_33) ;  /* 0x0000000400208947 */ /* 0x000fea0003800000 */
[----:B------:R-:W-:Y:S01]  /*25a0*/  IMAD.WIDE R20, R3, 0x2, R20 ;  /* 0x0000000203147825 */ /* 0x000fe200078e0214 */
[----:B------:R-:W0:Y:S04]  /*25b0*/  LDS.128 R8, [UR5+0x220] ;  /* 0x00022005ff087984 */ /* 0x000e280008000c00 */
[----:B------:R-:W2:Y:S01]  /*25c0*/  LDG.E.U16.CONSTANT R17, desc[UR8][R20.64] ;  /* 0x0000000814117981 */ /* 0x000ea2000c1e9500 */
[----:B------:R-:W-:Y:S02]  /*25d0*/  ISETP.NE.AND P0, PT, R16, 0x5, PT ;  /* 0x000000051000780c */ /* 0x000fe40003f05270 */
[----:B--2---:R-:W-:-:S05]  /*25e0*/  SHF.L.U32 R17, R17, 0x10, RZ ;  /* 0x0000001011117819 */ /* 0x004fca00000006ff */
[----:B0-----:R-:W-:-:S06]  /*25f0*/  FFMA R2, R17, R8, R2 ;  /* 0x0000000811027223 */ /* 0x001fcc0000000002 */
        /* <DEDUP_REMOVED lines=22> */
[----:B------:R-:W-:Y:S01]  /*2760*/  ISETP.NE.AND P0, PT, R16, 0x9, PT ;  /* 0x000000091000780c */ /* 0x000fe20003f05270 */
[----:B--2---:R-:W-:-:S04]  /*2770*/  IMAD.U32 R17, R17, 0x10000, RZ ;  /* 0x0001000011117824 */ /* 0x004fc800078e00ff */
[----:B0-----:R-:W-:-:S08]  /*2780*/  FFMA R2, R17, R8, R2 ;  /* 0x0000000811027223 */ /* 0x001fd00000000002 */
        /* <DEDUP_REMOVED lines=32> */
[----:B------:R-:W-:Y:S01]  /*2990*/  ISETP.NE.AND P0, PT, R16, 0xf, PT ;  /* 0x0000000f1000780c */ /* 0x000fe20003f05270 */
[----:B------:R-:W-:-:S12]  /*29a0*/  IMAD.WIDE R20, R3, 0x2, R20 ;  /* 0x0000000203147825 */ /* 0x000fd800078e0214 */
[----:B------:R-:W-:Y:S02]  /*29b0*/  @P0 IMAD.WIDE R8, R3, 0x2, R20 ;  /* 0x0000000203080825 */ /* 0x000fe400078e0214 */
[----:B------:R-:W2:Y:S04]  /*29c0*/  LDG.E.U16.CONSTANT R20, desc[UR8][R20.64] ;  /* 0x0000000814147981 */ /* 0x000ea8000c1e9500 */
[----:B------:R-:W3:Y:S01]  /*29d0*/  @P0 LDG.E.U16.CONSTANT R8, desc[UR8][R8.64] ;  /* 0x0000000808080981 */ /* 0x000ee2000c1e9500 */
[----:B--2---:R-:W-:Y:S01]  /*29e0*/  IMAD.U32 R17, R20, 0x10000, RZ ;  /* 0x0001000014117824 */ /* 0x004fe200078e00ff */
[----:B---3--:R-:W-:-:S03]  /*29f0*/  @P0 SHF.L.U32 R23, R8, 0x10, RZ ;  /* 0x0000001008170819 */ /* 0x008fc600000006ff */
[----:B------:R-:W-:-:S04]  /*2a00*/  FFMA R2, R17, R10, R2 ;  /* 0x0000000a11027223 */ /* 0x000fc80000000002 */
[----:B------:R-:W-:-:S07]  /*2a10*/  @P0 FFMA R2, R23, R11, R2 ;  /* 0x0000000b17020223 */ /* 0x000fce0000000002 */
.L_x_33:
[----:B------:R-:W-:Y:S01]  /*2a20*/  UIADD3 UR4, UPT, UPT, UR4, 0x1, URZ ;  /* 0x0000000104047890 */ /* 0x000fe2000fffe0ff */
[----:B------:R-:W-:-:S05]  /*2a30*/  IADD3 R16, PT, PT, R16, -0x10, RZ ;  /* 0xfffffff010107810 */ /* 0x000fca0007ffe0ff */
[----:B------:R-:W-:-:S13]  /*2a40*/  ISETP.NE.AND P0, PT, R14, UR4, PT ;  /* 0x000000040e007c0c */ /* 0x000fda000bf05270 */
[----:B------:R-:W-:Y:S05]  /*2a50*/  @P0 BRA `(.L_x_34) ;  /* 0xfffffff800400947 */ /* 0x000fea000383ffff */
.L_x_32:
[----:B---3--:R-:W3:Y:S01]  /*2a60*/  LDC.64 R6, c[0x0][0x380] ;  /* 0x0000e000ff067b82 */ /* 0x008ee20000000a00 */
[----:B--2---:R-:W-:Y:S01]  /*2a70*/  F2FP.BF16.F32.PACK_AB R0, RZ, R2 ;  /* 0x00000002ff00723e */ /* 0x004fe200000010ff */
[----:B---3--:R-:W-:-:S05]  /*2a80*/  IMAD.WIDE R2, R5, 0x2, R6 ;  /* 0x0000000205027825 */ /* 0x008fca00078e0206 */
[----:B------:R-:W-:Y:S01]  /*2a90*/  STG.E.U16 desc[UR8][R2.64], R0 ;  /* 0x0000000002007986 */ /* 0x000fe2000c101508 */
[----:B------:R-:W-:Y:S05]  /*2aa0*/  EXIT ;  /* 0x000000000000794d */ /* 0x000fea0003800000 */
.L_x_5:
[----:B------:R-:W-:Y:S02]  /*2ab0*/  HFMA2 R24, -RZ, RZ, 0, 9.5367431640625e-07 ;  /* 0x00000010ff187431 */ /* 0x000fe400000001ff */
[----:B0-2---:R-:W-:Y:S01]  /*2ac0*/  IMAD.MOV.U32 R27, RZ, RZ, R26 ;  /* 0x000000ffff1b7224 */ /* 0x005fe200078e001a */
[----:B------:R-:W-:Y:S01]  /*2ad0*/  MOV R23, 0x1f ;  /* 0x0000001f00177802 */ /* 0x000fe20000000f00 */
[----:B------:R-:W-:-:S07]  /*2ae0*/  IMAD.MOV.U32 R22, RZ, RZ, -0x1 ;  /* 0xffffffffff167424 */ /* 0x000fce00078e00ff */
[----:B-1----:R-:W-:Y:S05]  /*2af0*/  WARPSYNC.COLLECTIVE R22, `(.L_x_35) ;  /* 0x0000000016087348 */ /* 0x002fea0003c00000 */
[----:B------:R0:W2:Y:S02]  /*2b00*/  SHFL.BFLY P2, R25, R27, R24, R23 ;  /* 0x0c0000181b197389 */ /* 0x0000a40000040017 */
[----:B012---:R-:W-:Y:S05]  /*2b10*/  ENDCOLLECTIVE ;  /* 0x000000000000791b */ /* 0x007fea0003800000 */
.L_x_35:
[----:B------:R-:W-:Y:S02]  /*2b20*/  HFMA2 R24, -RZ, RZ, 0, 4.76837158203125e-07 ;  /* 0x00000008ff187431 */ /* 0x000fe400000001ff */
[----:B------:R-:W-:-:S07]  /*2b30*/  FADD R27, R25, R26 ;  /* 0x0000001a191b7221 */ /* 0x000fce0000000000 */
[----:B------:R-:W-:Y:S05]  /*2b40*/  WARPSYNC.COLLECTIVE R22, `(.L_x_36) ;  /* 0x0000000016087348 */ /* 0x000fea0003c00000 */
[----:B------:R0:W1:Y:S02]  /*2b50*/  SHFL.BFLY P2, R25, R27, R24, R23 ;  /* 0x0c0000181b197389 */ /* 0x0000640000040017 */
[----:B01----:R-:W-:Y:S05]  /*2b60*/  ENDCOLLECTIVE ;  /* 0x000000000000791b */ /* 0x003fea0003800000 */
.L_x_36:
[----:B------:R-:W-:Y:S02]  /*2b70*/  IMAD.MOV.U32 R24, RZ, RZ, 0x4 ;  /* 0x00000004ff187424 */ /* 0x000fe400078e00ff */
[----:B------:R-:W-:-:S05]  /*2b80*/  FADD R28, R27, R25 ;  /* 0x000000191b1c7221 */ /* 0x000fca0000000000 */
[----:B------:R-:W-:-:S07]  /*2b90*/  MOV R27, R28 ;  /* 0x0000001c001b7202 */ /* 0x000fce0000000f00 */
[----:B------:R-:W-:Y:S05]  /*2ba0*/  WARPSYNC.COLLECTIVE R22, `(.L_x_37) ;  /* 0x0000000016087348 */ /* 0x000fea0003c00000 */
[----:B------:R0:W1:Y:S02]  /*2bb0*/  SHFL.BFLY P2, R25, R27, R24, R23 ;  /* 0x0c0000181b197389 */ /* 0x0000640000040017 */
[----:B01----:R-:W-:Y:S05]  /*2bc0*/  ENDCOLLECTIVE ;  /* 0x000000000000791b */ /* 0x003fea0003800000 */
.L_x_37:
[----:B------:R-:W-:Y:S02]  /*2bd0*/  HFMA2 R24, -RZ, RZ, 0, 1.1920928955078125e-07 ;  /* 0x00000002ff187431 */ /* 0x000fe400000001ff */
[----:B------:R-:W-:-:S05]  /*2be0*/  FADD R29, R28, R25 ;  /* 0x000000191c1d7221 */ /* 0x000fca0000000000 */
[----:B------:R-:W-:-:S07]  /*2bf0*/  MOV R27, R29 ;  /* 0x0000001d001b7202 */ /* 0x000fce0000000f00 */
[----:B------:R-:W-:Y:S05]  /*2c00*/  WARPSYNC.COLLECTIVE R22, `(.L_x_38) ;  /* 0x0000000016087348 */ /* 0x000fea0003c00000 */
[----:B------:R0:W1:Y:S02]  /*2c10*/  SHFL.BFLY P2, R25, R27, R24, R23 ;  /* 0x0c0000181b197389 */ /* 0x0000640000040017 */
[----:B01----:R-:W-:Y:S05]  /*2c20*/  ENDCOLLECTIVE ;  /* 0x000000000000791b */ /* 0x003fea0003800000 */
.L_x_38:
[----:B------:R-:W-:Y:S01]  /*2c30*/  MOV R24, 0x1 ;  /* 0x0000000100187802 */ /* 0x000fe20000000f00 */
[----:B------:R-:W-:-:S04]  /*2c40*/  FADD R29, R29, R25 ;  /* 0x000000191d1d7221 */ /* 0x000fc80000000000 */
[----:B------:R-:W-:-:S07]  /*2c50*/  IMAD.MOV.U32 R27, RZ, RZ, R29 ;  /* 0x000000ffff1b7224 */ /* 0x000fce00078e001d */
[----:B------:R-:W-:Y:S05]  /*2c60*/  WARPSYNC.COLLECTIVE R22, `(.L_x_39) ;  /* 0x0000000016087348 */ /* 0x000fea0003c00000 */
[----:B------:R0:W1:Y:S02]  /*2c70*/  SHFL.BFLY P2, R25, R27, R24, R23 ;  /* 0x0c0000181b197389 */ /* 0x0000640000040017 */
[----:B01----:R-:W-:Y:S05]  /*2c80*/  ENDCOLLECTIVE ;  /* 0x000000000000791b */ /* 0x003fea0003800000 */
.L_x_39:
[----:B------:R-:W-:Y:S05]  /*2c90*/  BRA `(.L_x_40) ;  /* 0xffffffdc00307947 */ /* 0x000fea000383ffff */
.L_x_7:
[----:B------:R-:W-:Y:S01]  /*2ca0*/  HFMA2 R23, -RZ, RZ, 0, 1.847743988037109375e-06 ;  /* 0x0000001fff177431 */ /* 0x000fe200000001ff */
[----:B0---4-:R-:W-:Y:S01]  /*2cb0*/  MOV R27, R6 ;  /* 0x00000006001b7202 */ /* 0x011fe20000000f00 */
[----:B------:R-:W-:Y:S01]  /*2cc0*/  IMAD.MOV.U32 R24, RZ, RZ, 0x10 ;  /* 0x00000010ff187424 */ /* 0x000fe200078e00ff */
[----:B------:R-:W-:-:S07]  /*2cd0*/  MOV R22, 0xffffffff ;  /* 0xffffffff00167802 */ /* 0x000fce0000000f00 */
[----:B-123--:R-:W-:Y:S05]  /*2ce0*/  WARPSYNC.COLLECTIVE R22, `(.L_x_41) ;  /* 0x0000000016087348 */ /* 0x00efea0003c00000 */
[----:B--2---:R0:W2:Y:S02]  /*2cf0*/  SHFL.BFLY P2, R25, R27, R24, R23 ;  /* 0x0c0000181b197389 */ /* 0x0040a40000040017 */
[----:B0123--:R-:W-:Y:S05]  /*2d00*/  ENDCOLLECTIVE ;  /* 0x000000000000791b */ /* 0x00ffea0003800000 */
.L_x_41:
[----:B------:R-:W-:Y:S02]  /*2d10*/  HFMA2 R24, -RZ, RZ, 0, 4.76837158203125e-07 ;  /* 0x00000008ff187431 */ /* 0x000fe400000001ff */
[----:B------:R-:W-:-:S04]  /*2d20*/  FADD R7, R25, R6 ;  /* 0x0000000619077221 */ /* 0x000fc80000000000 */
[----:B------:R-:W-:-:S07]  /*2d30*/  IMAD.MOV.U32 R27, RZ, RZ, R7 ;  /* 0x000000ffff1b7224 */ /* 0x000fce00078e0007 */
[----:B------:R-:W-:Y:S05]  /*2d40*/  WARPSYNC.COLLECTIVE R22, `(.L_x_42) ;  /* 0x0000000016087348 */ /* 0x000fea0003c00000 */
[----:B------:R0:W1:Y:S02]  /*2d50*/  SHFL.BFLY P2, R25, R27, R24, R23 ;  /* 0x0c0000181b197389 */ /* 0x0000640000040017 */
[----:B01----:R-:W-:Y:S05]  /*2d60*/  ENDCOLLECTIVE ;  /* 0x000000000000791b */ /* 0x003fea0003800000 */
.L_x_42:
[----:B------:R-:W-:Y:S02]  /*2d70*/  IMAD.MOV.U32 R24, RZ, RZ, 0x4 ;  /* 0x00000004ff187424 */ /* 0x000fe400078e00ff */
[----:B------:R-:W-:-:S05]  /*2d80*/  FADD R26, R7, R25 ;  /* 0x00000019071a7221 */ /* 0x000fca0000000000 */
[----:B------:R-:W-:-:S07]  /*2d90*/  MOV R27, R26 ;  /* 0x0000001a001b7202 */ /* 0x000fce0000000f00 */
[----:B------:R-:W-:Y:S05]  /*2da0*/  WARPSYNC.COLLECTIVE R22, `(.L_x_43) ;  /* 0x0000000016087348 */ /* 0x000fea0003c00000 */
[----:B------:R0:W1:Y:S02]  /*2db0*/  SHFL.BFLY P2, R25, R27, R24, R23 ;  /* 0x0c0000181b197389 */ /* 0x0000640000040017 */
[----:B01----:R-:W-:Y:S05]  /*2dc0*/  ENDCOLLECTIVE ;  /* 0x000000000000791b */ /* 0x003fea0003800000 */
.L_x_43:
[----:B------:R-:W-:Y:S02]  /*2dd0*/  HFMA2 R24, -RZ, RZ, 0, 1.1920928955078125e-07 ;  /* 0x00000002ff187431 */ /* 0x000fe400000001ff */
[----:B------:R-:W-:-:S07]  /*2de0*/  FADD R27, R26, R25 ;  /* 0x000000191a1b7221 */ /* 0x000fce0000000000 */
[----:B------:R-:W-:Y:S05]  /*2df0*/  WARPSYNC.COLLECTIVE R22, `(.L_x_44) ;  /* 0x0000000016087348 */ /* 0x000fea0003c00000 */
[----:B------:R0:W1:Y:S02]  /*2e00*/  SHFL.BFLY P2, R25, R27, R24, R23 ;  /* 0x0c0000181b197389 */ /* 0x0000640000040017 */
[----:B01----:R-:W-:Y:S05]  /*2e10*/  ENDCOLLECTIVE ;  /* 0x000000000000791b */ /* 0x003fea0003800000 */
.L_x_44:
[----:B------:R-:W-:Y:S02]  /*2e20*/  IMAD.MOV.U32 R24, RZ, RZ, 0x1 ;  /* 0x00000001ff187424 */ /* 0x000fe400078e00ff */
[----:B------:R-:W-:-:S05]  /*2e30*/  FADD R28, R27, R25 ;  /* 0x000000191b1c7221 */ /* 0x000fca0000000000 */
[----:B------:R-:W-:-:S07]  /*2e40*/  MOV R27, R28 ;  /* 0x0000001c001b7202 */ /* 0x000fce0000000f00 */
[----:B------:R-:W-:Y:S05]  /*2e50*/  WARPSYNC.COLLECTIVE R22, `(.L_x_45) ;  /* 0x0000000016087348 */ /* 0x000fea0003c00000 */
[----:B------:R0:W1:Y:S02]  /*2e60*/  SHFL.BFLY P2, R25, R27, R24, R23 ;  /* 0x0c0000181b197389 */ /* 0x0000640000040017 */
[----:B01----:R-:W-:Y:S05]  /*2e70*/  ENDCOLLECTIVE ;  /* 0x000000000000791b */ /* 0x003fea0003800000 */
.L_x_45:
[----:B------:R-:W-:Y:S05]  /*2e80*/  BRA `(.L_x_46) ;  /* 0xffffffdc00807947 */ /* 0x000fea000383ffff */
.L_x_10:
[----:B------:R-:W-:Y:S01]  /*2e90*/  HFMA2 R24, -RZ, RZ, 0, 9.5367431640625e-07 ;  /* 0x00000010ff187431 */ /* 0x000fe200000001ff */
[----:B0-----:R-:W-:Y:S01]  /*2ea0*/  MOV R27, R6 ;  /* 0x00000006001b7202 */ /* 0x001fe20000000f00 */
[----:B------:R-:W-:Y:S01]  /*2eb0*/  IMAD.MOV.U32 R23, RZ, RZ, 0x1f ;  /* 0x0000001fff177424 */ /* 0x000fe200078e00ff */
[----:B------:R-:W-:-:S07]  /*2ec0*/  MOV R22, 0xffffffff ;  /* 0xffffffff00167802 */ /* 0x000fce0000000f00 */
[----:B-1234-:R-:W-:Y:S05]  /*2ed0*/  WARPSYNC.COLLECTIVE R22, `(.L_x_47) ;  /* 0x0000000016087348 */ /* 0x01efea0003c00000 */
[----:B--2---:R0:W2:Y:S02]  /*2ee0*/  SHFL.BFLY P2, R25, R27, R24, R23 ;  /* 0x0c0000181b197389 */ /* 0x0040a40000040017 */
[----:B01234-:R-:W-:Y:S05]  /*2ef0*/  ENDCOLLECTIVE ;  /* 0x000000000000791b */ /* 0x01ffea0003800000 */
.L_x_47:
[----:B------:R-:W-:Y:S02]  /*2f00*/  IMAD.MOV.U32 R24, RZ, RZ, 0x8 ;  /* 0x00000008ff187424 */ /* 0x000fe400078e00ff */
[----:B------:R-:W-:-:S05]  /*2f10*/  FADD R7, R25, R6 ;  /* 0x0000000619077221 */ /* 0x000fca0000000000 */
[----:B------:R-:W-:-:S07]  /*2f20*/  MOV R27, R7 ;  /* 0x00000007001b7202 */ /* 0x000fce0000000f00 */
[----:B------:R-:W-:Y:S05]  /*2f30*/  WARPSYNC.COLLECTIVE R22, `(.L_x_48) ;  /* 0x0000000016087348 */ /* 0x000fea0003c00000 */
[----:B------:R0:W1:Y:S02]  /*2f40*/  SHFL.BFLY P2, R25, R27, R24, R23 ;  /* 0x0c0000181b197389 */ /* 0x0000640000040017 */
[----:B01----:R-:W-:Y:S05]  /*2f50*/  ENDCOLLECTIVE ;  /* 0x000000000000791b */ /* 0x003fea0003800000 */
.L_x_48:
[----:B------:R-:W-:Y:S02]  /*2f60*/  HFMA2 R24, -RZ, RZ, 0, 2.384185791015625e-07 ;  /* 0x00000004ff187431 */ /* 0x000fe400000001ff */
[----:B------:R-:W-:-:S05]  /*2f70*/  FADD R16, R7, R25 ;  /* 0x0000001907107221 */ /* 0x000fca0000000000 */
[----:B------:R-:W-:-:S07]  /*2f80*/  MOV R27, R16 ;  /* 0x00000010001b7202 */ /* 0x000fce0000000f00 */
[----:B------:R-:W-:Y:S05]  /*2f90*/  WARPSYNC.COLLECTIVE R22, `(.L_x_49) ;  /* 0x0000000016087348 */ /* 0x000fea0003c00000 */
[----:B------:R0:W1:Y:S02]  /*2fa0*/  SHFL.BFLY P2, R25, R27, R24, R23 ;  /* 0x0c0000181b197389 */ /* 0x0000640000040017 */
[----:B01----:R-:W-:Y:S05]  /*2fb0*/  ENDCOLLECTIVE ;  /* 0x000000000000791b */ /* 0x003fea0003800000 */
.L_x_49:
[----:B------:R-:W-:Y:S01]  /*2fc0*/  MOV R24, 0x2 ;  /* 0x0000000200187802 */ /* 0x000fe20000000f00 */
[----:B------:R-:W-:-:S04]  /*2fd0*/  FADD R18, R16, R25 ;  /* 0x0000001910127221 */ /* 0x000fc80000000000 */
[----:B------:R-:W-:-:S07]  /*2fe0*/  IMAD.MOV.U32 R27, RZ, RZ, R18 ;  /* 0x000000ffff1b7224 */ /* 0x000fce00078e0012 */
[----:B------:R-:W-:Y:S05]  /*2ff0*/  WARPSYNC.COLLECTIVE R22, `(.L_x_50) ;  /* 0x0000000016087348 */ /* 0x000fea0003c00000 */
[----:B------:R0:W1:Y:S02]  /*3000*/  SHFL.BFLY P2, R25, R27, R24, R23 ;  /* 0x0c0000181b197389 */ /* 0x0000640000040017 */
[----:B01----:R-:W-:Y:S05]  /*3010*/  ENDCOLLECTIVE ;  /* 0x000000000000791b */ /* 0x003fea0003800000 */
.L_x_50:
[----:B------:R-:W-:Y:S02]  /*3020*/  HFMA2 R24, -RZ, RZ, 0, 5.9604644775390625e-08 ;  /* 0x00000001ff187431 */ /* 0x000fe400000001ff */
[----:B------:R-:W-:-:S05]  /*3030*/  FADD R19, R18, R25 ;  /* 0x0000001912137221 */ /* 0x000fca0000000000 */
[----:B------:R-:W-:-:S07]  /*3040*/  MOV R27, R19 ;  /* 0x00000013001b7202 */ /* 0x000fce0000000f00 */
[----:B------:R-:W-:Y:S05]  /*3050*/  WARPSYNC.COLLECTIVE R22, `(.L_x_51) ;  /* 0x0000000016087348 */ /* 0x000fea0003c00000 */
[----:B------:R0:W1:Y:S02]  /*3060*/  SHFL.BFLY P2, R25, R27, R24, R23 ;  /* 0x0c0000181b197389 */ /* 0x0000640000040017 */
[----:B01----:R-:W-:Y:S05]  /*3070*/  ENDCOLLECTIVE ;  /* 0x000000000000791b */ /* 0x003fea0003800000 */
.L_x_51:
[----:B------:R-:W-:Y:S05]  /*3080*/  BRA `(.L_x_52) ;  /* 0xffffffdc00ec7947 */ /* 0x000fea000383ffff */
.L_x_21:
[----:B------:R-:W-:Y:S02]  /*3090*/  HFMA2 R23, -RZ, RZ, 0, 1.847743988037109375e-06 ;  /* 0x0000001fff177431 */ /* 0x000fe400000001ff */
[----:B-1----:R-:W-:Y:S01]  /*30a0*/  IMAD.MOV.U32 R27, RZ, RZ, R2 ;  /* 0x000000ffff1b7224 */ /* 0x002fe200078e0002 */
[----:B------:R-:W-:Y:S02]  /*30b0*/  MOV R24, 0x10 ;  /* 0x0000001000187802 */ /* 0x000fe40000000f00 */
[----:B------:R-:W-:-:S07]  /*30c0*/  MOV R22, 0xffffffff ;  /* 0xffffffff00167802 */ /* 0x000fce0000000f00 */
[----:B0-----:R-:W-:Y:S05]  /*30d0*/  WARPSYNC.COLLECTIVE R22, `(.L_x_53) ;  /* 0x0000000016087348 */ /* 0x001fea0003c00000 */
[----:B------:R1:W2:Y:S02]  /*30e0*/  SHFL.BFLY P2, R25, R27, R24, R23 ;  /* 0x0c0000181b197389 */ /* 0x0002a40000040017 */
[----:B012---:R-:W-:Y:S05]  /*30f0*/  ENDCOLLECTIVE ;  /* 0x000000000000791b */ /* 0x007fea0003800000 */
.L_x_53:
[----:B------:R-:W-:Y:S02]  /*3100*/  HFMA2 R24, -RZ, RZ, 0, 4.76837158203125e-07 ;  /* 0x00000008ff187431 */ /* 0x000fe400000001ff */
[----:B------:R-:W-:-:S04]  /*3110*/  FADD R0, R25, R2 ;  /* 0x0000000219007221 */ /* 0x000fc80000000000 */
[----:B------:R-:W-:-:S07]  /*3120*/  IMAD.MOV.U32 R27, RZ, RZ, R0 ;  /* 0x000000ffff1b7224 */ /* 0x000fce00078e0000 */
[----:B------:R-:W-:Y:S05]  /*3130*/  WARPSYNC.COLLECTIVE R22, `(.L_x_54) ;  /* 0x0000000016087348 */ /* 0x000fea0003c00000 */
[----:B------:R0:W1:Y:S02]  /*3140*/  SHFL.BFLY P2, R25, R27, R24, R23 ;  /* 0x0c0000181b197389 */ /* 0x0000640000040017 */
[----:B01----:R-:W-:Y:S05]  /*3150*/  ENDCOLLECTIVE ;  /* 0x000000000000791b */ /* 0x003fea0003800000 */
.L_x_54:
[----:B------:R-:W-:Y:S02]  /*3160*/  HFMA2 R24, -RZ, RZ, 0, 2.384185791015625e-07 ;  /* 0x00000004ff187431 */ /* 0x000fe400000001ff */
[----:B------:R-:W-:-:S05]  /*3170*/  FADD R6, R0, R25 ;  /* 0x0000001900067221 */ /* 0x000fca0000000000 */
[----:B------:R-:W-:-:S07]  /*3180*/  MOV R27, R6 ;  /* 0x00000006001b7202 */ /* 0x000fce0000000f00 */
[----:B------:R-:W-:Y:S05]  /*3190*/  WARPSYNC.COLLECTIVE R22, `(.L_x_55) ;  /* 0x0000000016087348 */ /* 0x000fea0003c00000 */
[----:B------:R0:W1:Y:S02]  /*31a0*/  SHFL.BFLY P2, R25, R27, R24, R23 ;  /* 0x0c0000181b197389 */ /* 0x0000640000040017 */
[----:B01----:R-:W-:Y:S05]  /*31b0*/  ENDCOLLECTIVE ;  /* 0x000000000000791b */ /* 0x003fea0003800000 */
.L_x_55:
[----:B------:R-:W-:Y:S01]  /*31c0*/  MOV R24, 0x2 ;  /* 0x0000000200187802 */ /* 0x000fe20000000f00 */
[----:B------:R-:W-:-:S04]  /*31d0*/  FADD R7, R6, R25 ;  /* 0x0000001906077221 */ /* 0x000fc80000000000 */
[----:B------:R-:W-:-:S07]  /*31e0*/  IMAD.MOV.U32 R27, RZ, RZ, R7 ;  /* 0x000000ffff1b7224 */ /* 0x000fce00078e0007 */
[----:B------:R-:W-:Y:S05]  /*31f0*/  WARPSYNC.COLLECTIVE R22, `(.L_x_56) ;  /* 0x0000000016087348 */ /* 0x000fea0003c00000 */
[----:B------:R0:W1:Y:S02]  /*3200*/  SHFL.BFLY P2, R25, R27, R24, R23 ;  /* 0x0c0000181b197389 */ /* 0x0000640000040017 */
[----:B01----:R-:W-:Y:S05]  /*3210*/  ENDCOLLECTIVE ;  /* 0x000000000000791b */ /* 0x003fea0003800000 */
.L_x_56:
[----:B------:R-:W-:Y:S02]  /*3220*/  HFMA2 R24, -RZ, RZ, 0, 5.9604644775390625e-08 ;  /* 0x00000001ff187431 */ /* 0x000fe400000001ff */
[----:B------:R-:W-:-:S05]  /*3230*/  FADD R9, R7, R25 ;  /* 0x0000001907097221 */ /* 0x000fca0000000000 */
[----:B------:R-:W-:-:S07]  /*3240*/  MOV R27, R9 ;  /* 0x00000009001b7202 */ /* 0x000fce0000000f00 */
[----:B------:R-:W-:Y:S05]  /*3250*/  WARPSYNC.COLLECTIVE R22, `(.L_x_57) ;  /* 0x0000000016087348 */ /* 0x000fea0003c00000 */
[----:B------:R0:W1:Y:S02]  /*3260*/  SHFL.BFLY P2, R25, R27, R24, R23 ;  /* 0x0c0000181b197389 */ /* 0x0000640000040017 */
[----:B01----:R-:W-:Y:S05]  /*3270*/  ENDCOLLECTIVE ;  /* 0x000000000000791b */ /* 0x003fea0003800000 */
.L_x_57:
[----:B------:R-:W-:Y:S05]  /*3280*/  BRA `(.L_x_58) ;  /* 0xffffffe400b07947 */ /* 0x000fea000383ffff */
.L_x_59:
[----:B------:R-:W-:-:S00]  /*3290*/  BRA `(.L_x_59) ;  /* 0xfffffffc00fc7947 */ /* 0x000fc0000383ffff */
[----:B------:R-:W-:-:S00]  /*32a0*/  NOP ;  /* 0x0000000000007918 */ /* 0x000fc00000000000 */
        /* <DEDUP_REMOVED lines=13> */
.L_x_60:


//--------------------- .nv.shared.paged_attention_v1_bf16 --------------------------
	.section	.nv.shared.paged_attention_v1_bf16,"aw",@nobits
	.sectionflags	@""
	.align	16
	.zero		1024


//--------------------- .nv.shared.reserved.0     --------------------------
	.section	.nv.shared.reserved.0,"aw",@nobits
	.weak		__nv_reservedSMEM_offset_0_alias
	.size		__nv_reservedSMEM_offset_0_alias, 0, 64
	.other		__nv_reservedSMEM_offset_0_alias,@"STO_CUDA_RESERVED_SHARED STV_DEFAULT"
__nv_reservedSMEM_offset_0_alias:
	.zero		0
	.zero		64


//--------------------- .nv.constant0.paged_attention_v1_bf16 --------------------------
	.section	.nv.constant0.paged_attention_v1_bf16,"a",@progbits
	.sectionflags	@""
	.align	4
.nv.constant0.paged_attention_v1_bf16:
	.zero		960


//--------------------- SYMBOLS --------------------------

	.type		.nv.reservedSmem.offset0,@object
	.size		.nv.reservedSmem.offset0,0x4
	.type		.nv.reservedSmem.cap,@object
	.size		.nv.reservedSmem.cap,0x4
